// auto-generated by cutlass_sweep.conv — config: {"arch": "sm_100", "cluster_m": 1, "cluster_n": 1, "conv_kind": "wgrad", "dtype": "bf16", "ndim": 2, "tile_k": 32, "tile_m": 64, "tile_n": 64}
#include "cutlass/cutlass.h"
#include "cute/tensor.hpp"
#include "cutlass/kernel_hardware_info.hpp"
#include "cutlass/conv/convolution.h"
#include "cutlass/conv/dispatch_policy.hpp"
#include "cutlass/conv/collective/collective_builder.hpp"
#include "cutlass/conv/kernel/conv_universal.hpp"
#include "cutlass/conv/device/conv_universal_adapter.hpp"
#include "cutlass/epilogue/collective/collective_builder.hpp"

using namespace cute;
using Elem = cutlass::bfloat16_t;
using Acc  = float;
using LayoutAB = cutlass::layout::TensorNHWC;
using LayoutC  = cutlass::layout::TensorKCSR;
constexpr auto ConvOp = cutlass::conv::Operator::kWgrad;
using TileShape    = Shape<_64, Shape<_64>, Shape<_32>>;
using ClusterShape = Shape<_1, _1, _1>;

using CollectiveEpilogue = typename cutlass::epilogue::collective::CollectiveBuilder<
    cutlass::arch::Sm100, cutlass::arch::OpClassTensorOp,
    TileShape, ClusterShape,
    cutlass::epilogue::collective::EpilogueTileAuto,
    Acc, Acc,
    Elem, LayoutC, 128 / cutlass::sizeof_bits<Elem>::value,
    Elem, LayoutC, 128 / cutlass::sizeof_bits<Elem>::value,
    cutlass::epilogue::collective::EpilogueScheduleAuto
  >::CollectiveOp;

using CollectiveMainloop = typename cutlass::conv::collective::CollectiveBuilder<
    cutlass::arch::Sm100, cutlass::arch::OpClassTensorOp, ConvOp,
    Elem, LayoutAB, 128 / cutlass::sizeof_bits<Elem>::value,
    Elem, LayoutAB, 128 / cutlass::sizeof_bits<Elem>::value,
    Acc,
    TileShape, ClusterShape,
    cutlass::conv::collective::StageCountAutoCarveout<
        static_cast<int>(sizeof(typename CollectiveEpilogue::SharedStorage))>,
    cutlass::conv::collective::KernelScheduleAuto
  >::CollectiveOp;

using ProblemShape = cutlass::conv::ConvProblemShape<
    ConvOp, CollectiveMainloop::DispatchPolicy::NumSpatialDimensions>;
using ConvKernel = cutlass::conv::kernel::ConvUniversal<
    ProblemShape, CollectiveMainloop, CollectiveEpilogue>;
using Conv = cutlass::conv::device::ConvUniversalAdapter<ConvKernel>;

auto* _anchor = &cutlass::device_kernel<ConvKernel>;


// ===== COMPILED SASS (sm_100a) =====

	.target	sm_100a

	.elftype	@"ET_EXEC"


//--------------------- .note.nv.tkinfo           --------------------------
	.section	.note.nv.tkinfo,"",@"SHT_NOTE"
	.sectionflags	@"SHF_NOTE_NV_TKINFO"
	.tkinfo
        /*0018*/ 	.word	0x00000002
        /*0030*/ 	.string	""
        /*0030*/ 	.string	"ptxas"
        /*0030*/ 	.string	"Cuda compilation tools, release 13.0, V13.0.88"
        /*0030*/ 	.string	"Build cuda_13.0.r13.0/compiler.36424714_0"
        /*0030*/ 	.string	"-arch sm_100a -m 64 "



//--------------------- .note.nv.cuinfo           --------------------------
	.section	.note.nv.cuinfo,"",@"SHT_NOTE"
	.sectionflags	@"SHF_NOTE_NV_CUINFO"
        /*0018*/ 	.short	0x0002
        /*001a*/ 	.short	0x0064
        /*001c*/ 	.short	0x0082
	.zero		2


//--------------------- .nv.info                  --------------------------
	.section	.nv.info,"",@"SHT_CUDA_INFO"
	.align	4


	//----- nvinfo : EIATTR_REGCOUNT
	.align		4
        /*0000*/ 	.byte	0x04, 0x2f
        /*0002*/ 	.short	(.L_19 - .L_18)
	.align		4
.L_18:
        /*0004*/ 	.word	index@(_ZN7cutlass13device_kernelINS_4conv6kernel13ConvUniversalINS1_16ConvProblemShapeILNS1_8OperatorE2ELi2EEENS1_10collective14CollectiveConvINS1_47MainloopSm100TmaUmmaWarpSpecializedImplicitGemmILS5_2ELi26ELi2ELi1ELi2EN4cute5tupleIJNSA_1CILi1EEESD_SD_EEEEENSB_IJNSC_ILi64EEENSB_IJSG_EEENSB_IJNSC_ILi32EEEEEEEEENS_10bfloat16_tESL_NSA_8TiledMMAINSA_8MMA_AtomIJNSA_20SM100_MMA_F16BF16_SSISL_SL_fLi64ELi64ELNSA_4UMMA5MajorE1ELSQ_1ELNSP_7ScaleInE0ELSR_0EEEEEENSA_6LayoutISE_NSB_IJNSC_ILi0EEESV_SV_EEEEENSB_IJNSA_10UnderscoreESY_SY_EEEEENS7_6detail27Sm100ImplicitGemmTileTraitsINSA_13SM90_TMA_LOADENSA_14ComposedLayoutINSA_7SwizzleILi3ELi4ELi3EEENSA_18smem_ptr_flag_bitsILi16EEENSU_INSB_IJSG_NSC_ILi8EEEEEENSB_IJSD_SG_EEEEEEEvEENS12_INSA_20SM90_TMA_LOAD_IM2COLES1D_vEEEENS_8epilogue10collective18CollectiveEpilogueINS1I_23Sm100TmaWarpSpecializedILi3ELi2ELi16ELb1ELb0EEEJSK_NSB_IJNSU_ISG_SD_EENSU_ISI_SD_EEEEESL_NSB_IJlNSB_IJSD_llEEESV_EEESL_S1R_NS1I_6fusion15FusionCallbacksIS1M_NS1S_17LinearCombinationISL_fSL_fLNS_15FloatRoundStyleE2EEESK_S1P_JEEENSA_5SM1004TMEM4LOAD26SM100_TMEM_LOAD_16dp256b4xES13_NS14_INS15_ILi2ELi4ELi3EEES18_NSU_INSB_IJS19_SI_EEENSB_IJSI_SD_EEEEEEENSA_17SM75_U32x4_LDSM_NENSA_14SM90_TMA_STOREES26_NSA_17SM90_U32x4_STSM_NENSA_39AutoVectorizingCopyWithAssumedAlignmentILi128EEEEEEvvEEEEvNT_6ParamsE)
        /*0008*/ 	.word	0x00000049


	//----- nvinfo : EIATTR_FRAME_SIZE
	.align		4
.L_19:
        /*000c*/ 	.byte	0x04, 0x11
        /*000e*/ 	.short	(.L_21 - .L_20)
	.align		4
.L_20:
        /*0010*/ 	.word	index@($__internal_2_$__cuda_sm10x_tcgen05_guardrail_trap_unallocated_columns_being_dealloced)
        /*0014*/ 	.word	0x00000008


	//----- nvinfo : EIATTR_FRAME_SIZE
	.align		4
.L_21:
        /*0018*/ 	.byte	0x04, 0x11
        /*001a*/ 	.short	(.L_23 - .L_22)
	.align		4
.L_22:
        /*001c*/ 	.word	index@($__internal_1_$__cuda_sm10x_tcgen05_guardrail_trap_phase_invalid_during_alloc)
        /*0020*/ 	.word	0x00000008


	//----- nvinfo : EIATTR_FRAME_SIZE
	.align		4
.L_23:
        /*0024*/ 	.byte	0x04, 0x11
        /*0026*/ 	.short	(.L_25 - .L_24)
	.align		4
.L_24:
        /*0028*/ 	.word	index@($__internal_0_$__cuda_sm10x_tcgen05_guardrail_trap_col_being_dealloced_not_returned_by_alloc)
        /*002c*/ 	.word	0x00000008


	//----- nvinfo : EIATTR_FRAME_SIZE
	.align		4
.L_25:
        /*0030*/ 	.byte	0x04, 0x11
        /*0032*/ 	.short	(.L_27 - .L_26)
	.align		4
.L_26:
        /*0034*/ 	.word	index@(_ZN7cutlass13device_kernelINS_4conv6kernel13ConvUniversalINS1_16ConvProblemShapeILNS1_8OperatorE2ELi2EEENS1_10collective14CollectiveConvINS1_47MainloopSm100TmaUmmaWarpSpecializedImplicitGemmILS5_2ELi26ELi2ELi1ELi2EN4cute5tupleIJNSA_1CILi1EEESD_SD_EEEEENSB_IJNSC_ILi64EEENSB_IJSG_EEENSB_IJNSC_ILi32EEEEEEEEENS_10bfloat16_tESL_NSA_8TiledMMAINSA_8MMA_AtomIJNSA_20SM100_MMA_F16BF16_SSISL_SL_fLi64ELi64ELNSA_4UMMA5MajorE1ELSQ_1ELNSP_7ScaleInE0ELSR_0EEEEEENSA_6LayoutISE_NSB_IJNSC_ILi0EEESV_SV_EEEEENSB_IJNSA_10UnderscoreESY_SY_EEEEENS7_6detail27Sm100ImplicitGemmTileTraitsINSA_13SM90_TMA_LOADENSA_14ComposedLayoutINSA_7SwizzleILi3ELi4ELi3EEENSA_18smem_ptr_flag_bitsILi16EEENSU_INSB_IJSG_NSC_ILi8EEEEEENSB_IJSD_SG_EEEEEEEvEENS12_INSA_20SM90_TMA_LOAD_IM2COLES1D_vEEEENS_8epilogue10collective18CollectiveEpilogueINS1I_23Sm100TmaWarpSpecializedILi3ELi2ELi16ELb1ELb0EEEJSK_NSB_IJNSU_ISG_SD_EENSU_ISI_SD_EEEEESL_NSB_IJlNSB_IJSD_llEEESV_EEESL_S1R_NS1I_6fusion15FusionCallbacksIS1M_NS1S_17LinearCombinationISL_fSL_fLNS_15FloatRoundStyleE2EEESK_S1P_JEEENSA_5SM1004TMEM4LOAD26SM100_TMEM_LOAD_16dp256b4xES13_NS14_INS15_ILi2ELi4ELi3EEES18_NSU_INSB_IJS19_SI_EEENSB_IJSI_SD_EEEEEEENSA_17SM75_U32x4_LDSM_NENSA_14SM90_TMA_STOREES26_NSA_17SM90_U32x4_STSM_NENSA_39AutoVectorizingCopyWithAssumedAlignmentILi128EEEEEEvvEEEEvNT_6ParamsE)
        /*0038*/ 	.word	0x00000008


	//----- nvinfo : EIATTR_MIN_STACK_SIZE
	.align		4
.L_27:
        /*003c*/ 	.byte	0x04, 0x12
        /*003e*/ 	.short	(.L_29 - .L_28)
	.align		4
.L_28:
        /*0040*/ 	.word	index@(_ZN7cutlass13device_kernelINS_4conv6kernel13ConvUniversalINS1_16ConvProblemShapeILNS1_8OperatorE2ELi2EEENS1_10collective14CollectiveConvINS1_47MainloopSm100TmaUmmaWarpSpecializedImplicitGemmILS5_2ELi26ELi2ELi1ELi2EN4cute5tupleIJNSA_1CILi1EEESD_SD_EEEEENSB_IJNSC_ILi64EEENSB_IJSG_EEENSB_IJNSC_ILi32EEEEEEEEENS_10bfloat16_tESL_NSA_8TiledMMAINSA_8MMA_AtomIJNSA_20SM100_MMA_F16BF16_SSISL_SL_fLi64ELi64ELNSA_4UMMA5MajorE1ELSQ_1ELNSP_7ScaleInE0ELSR_0EEEEEENSA_6LayoutISE_NSB_IJNSC_ILi0EEESV_SV_EEEEENSB_IJNSA_10UnderscoreESY_SY_EEEEENS7_6detail27Sm100ImplicitGemmTileTraitsINSA_13SM90_TMA_LOADENSA_14ComposedLayoutINSA_7SwizzleILi3ELi4ELi3EEENSA_18smem_ptr_flag_bitsILi16EEENSU_INSB_IJSG_NSC_ILi8EEEEEENSB_IJSD_SG_EEEEEEEvEENS12_INSA_20SM90_TMA_LOAD_IM2COLES1D_vEEEENS_8epilogue10collective18CollectiveEpilogueINS1I_23Sm100TmaWarpSpecializedILi3ELi2ELi16ELb1ELb0EEEJSK_NSB_IJNSU_ISG_SD_EENSU_ISI_SD_EEEEESL_NSB_IJlNSB_IJSD_llEEESV_EEESL_S1R_NS1I_6fusion15FusionCallbacksIS1M_NS1S_17LinearCombinationISL_fSL_fLNS_15FloatRoundStyleE2EEESK_S1P_JEEENSA_5SM1004TMEM4LOAD26SM100_TMEM_LOAD_16dp256b4xES13_NS14_INS15_ILi2ELi4ELi3EEES18_NSU_INSB_IJS19_SI_EEENSB_IJSI_SD_EEEEEEENSA_17SM75_U32x4_LDSM_NENSA_14SM90_TMA_STOREES26_NSA_17SM90_U32x4_STSM_NENSA_39AutoVectorizingCopyWithAssumedAlignmentILi128EEEEEEvvEEEEvNT_6ParamsE)
        /*0044*/ 	.word	0x00000008
.L_29:


//--------------------- .nv.compat                --------------------------
	.section	.nv.compat,"",@"SHT_CUDA_COMPAT_INFO"
	.align	4
        /*0000*/ 	.byte	0x02, 0x09, 0x01, 0x00, 0x02, 0x02, 0x02, 0x00, 0x02, 0x05, 0x05, 0x00, 0x03, 0x07, 0x01, 0x01
        /*0010*/ 	.byte	0x02, 0x03, 0x01, 0x00, 0x02, 0x06, 0x01, 0x00, 0x04, 0x0b, 0x08, 0x00, 0x09, 0x00, 0x00, 0x00
        /*0020*/ 	.byte	0x00, 0x00, 0x00, 0x00


//--------------------- .nv.info._ZN7cutlass13device_kernelINS_4conv6kernel13ConvUniversalINS1_16ConvProblemShapeILNS1_8OperatorE2ELi2EEENS1_10collective14CollectiveConvINS1_47MainloopSm100TmaUmmaWarpSpecializedImplicitGemmILS5_2ELi26ELi2ELi1ELi2EN4cute5tupleIJNSA_1CILi1EEESD_SD_EEEEENSB_IJNSC_ILi64EEENSB_IJSG_EEENSB_IJNSC_ILi32EEEEEEEEENS_10bfloat16_tESL_NSA_8TiledMMAINSA_8MMA_AtomIJNSA_20SM100_MMA_F16BF16_SSISL_SL_fLi64ELi64ELNSA_4UMMA5MajorE1ELSQ_1ELNSP_7ScaleInE0ELSR_0EEEEEENSA_6LayoutISE_NSB_IJNSC_ILi0EEESV_SV_EEEEENSB_IJNSA_10UnderscoreESY_SY_EEEEENS7_6detail27Sm100ImplicitGemmTileTraitsINSA_13SM90_TMA_LOADENSA_14ComposedLayoutINSA_7SwizzleILi3ELi4ELi3EEENSA_18smem_ptr_flag_bitsILi16EEENSU_INSB_IJSG_NSC_ILi8EEEEEENSB_IJSD_SG_EEEEEEEvEENS12_INSA_20SM90_TMA_LOAD_IM2COLES1D_vEEEENS_8epilogue10collective18CollectiveEpilogueINS1I_23Sm100TmaWarpSpecializedILi3ELi2ELi16ELb1ELb0EEEJSK_NSB_IJNSU_ISG_SD_EENSU_ISI_SD_EEEEESL_NSB_IJlNSB_IJSD_llEEESV_EEESL_S1R_NS1I_6fusion15FusionCallbacksIS1M_NS1S_17LinearCombinationISL_fSL_fLNS_15FloatRoundStyleE2EEESK_S1P_JEEENSA_5SM1004TMEM4LOAD26SM100_TMEM_LOAD_16dp256b4xES13_NS14_INS15_ILi2ELi4ELi3EEES18_NSU_INSB_IJS19_SI_EEENSB_IJSI_SD_EEEEEEENSA_17SM75_U32x4_LDSM_NENSA_14SM90_TMA_STOREES26_NSA_17SM90_U32x4_STSM_NENSA_39AutoVectorizingCopyWithAssumedAlignmentILi128EEEEEEvvEEEEvNT_6ParamsE --------------------------
	.section	.nv.info._ZN7cutlass13device_kernelINS_4conv6kernel13ConvUniversalINS1_16ConvProblemShapeILNS1_8OperatorE2ELi2EEENS1_10collective14CollectiveConvINS1_47MainloopSm100TmaUmmaWarpSpecializedImplicitGemmILS5_2ELi26ELi2ELi1ELi2EN4cute5tupleIJNSA_1CILi1EEESD_SD_EEEEENSB_IJNSC_ILi64EEENSB_IJSG_EEENSB_IJNSC_ILi32EEEEEEEEENS_10bfloat16_tESL_NSA_8TiledMMAINSA_8MMA_AtomIJNSA_20SM100_MMA_F16BF16_SSISL_SL_fLi64ELi64ELNSA_4UMMA5MajorE1ELSQ_1ELNSP_7ScaleInE0ELSR_0EEEEEENSA_6LayoutISE_NSB_IJNSC_ILi0EEESV_SV_EEEEENSB_IJNSA_10UnderscoreESY_SY_EEEEENS7_6detail27Sm100ImplicitGemmTileTraitsINSA_13SM90_TMA_LOADENSA_14ComposedLayoutINSA_7SwizzleILi3ELi4ELi3EEENSA_18smem_ptr_flag_bitsILi16EEENSU_INSB_IJSG_NSC_ILi8EEEEEENSB_IJSD_SG_EEEEEEEvEENS12_INSA_20SM90_TMA_LOAD_IM2COLES1D_vEEEENS_8epilogue10collective18CollectiveEpilogueINS1I_23Sm100TmaWarpSpecializedILi3ELi2ELi16ELb1ELb0EEEJSK_NSB_IJNSU_ISG_SD_EENSU_ISI_SD_EEEEESL_NSB_IJlNSB_IJSD_llEEESV_EEESL_S1R_NS1I_6fusion15FusionCallbacksIS1M_NS1S_17LinearCombinationISL_fSL_fLNS_15FloatRoundStyleE2EEESK_S1P_JEEENSA_5SM1004TMEM4LOAD26SM100_TMEM_LOAD_16dp256b4xES13_NS14_INS15_ILi2ELi4ELi3EEES18_NSU_INSB_IJS19_SI_EEENSB_IJSI_SD_EEEEEEENSA_17SM75_U32x4_LDSM_NENSA_14SM90_TMA_STOREES26_NSA_17SM90_U32x4_STSM_NENSA_39AutoVectorizingCopyWithAssumedAlignmentILi128EEEEEEvvEEEEvNT_6ParamsE,"",@"SHT_CUDA_INFO"
	.sectionflags	@""
	.align	4


	//----- nvinfo : EIATTR_CUDA_API_VERSION
	.align		4
        /*0000*/ 	.byte	0x04, 0x37
        /*0002*/ 	.short	(.L_31 - .L_30)
.L_30:
        /*0004*/ 	.word	0x00000082


	//----- nvinfo : EIATTR_KPARAM_INFO
	.align		4
.L_31:
        /*0008*/ 	.byte	0x04, 0x17
        /*000a*/ 	.short	(.L_33 - .L_32)
.L_32:
        /*000c*/ 	.word	0x00000000
        /*0010*/ 	.short	0x0000
        /*0012*/ 	.short	0x0000
        /*0014*/ 	.byte	0x00, 0xf0, 0x01, 0x20


	//----- nvinfo : EIATTR_AT_ENTRY_FRAGMENTS
	.align		4
.L_33:
        /*0018*/ 	.byte	0x04, 0x4f
        /*001a*/ 	.short	(.L_35 - .L_34)


	//   ....[0]....
.L_34:
        /*001c*/ 	.word	0x00000006


	//----- nvinfo : EIATTR_RESERVED_SMEM_USED
	.align		4
.L_35:
        /*0020*/ 	.byte	0x01, 0x41
	.zero		2


	//----- nvinfo : EIATTR_SPARSE_MMA_MASK
	.align		4
        /*0024*/ 	.byte	0x03, 0x50
        /*0026*/ 	.short	0x0000


	//----- nvinfo : EIATTR_TCGEN05_1CTA_USED
	.align		4
        /*0028*/ 	.byte	0x01, 0x51
	.zero		2


	//----- nvinfo : EIATTR_MAXREG_COUNT
	.align		4
        /*002c*/ 	.byte	0x03, 0x1b
        /*002e*/ 	.short	0x00ff


	//----- nvinfo : EIATTR_NUM_BARRIERS
	.align		4
        /*0030*/ 	.byte	0x02, 0x4c
        /*0032*/ 	.byte	0x07
	.zero		1


	//----- nvinfo : EIATTR_EXTERNS
	.align		4
        /*0034*/ 	.byte	0x04, 0x0f
        /*0036*/ 	.short	(.L_37 - .L_36)


	//   ....[0]....
	.align		4
.L_36:
        /*0038*/ 	.word	index@(__assertfail)


	//----- nvinfo : EIATTR_MERCURY_ISA_VERSION
	.align		4
.L_37:
        /*003c*/ 	.byte	0x03, 0x5f
        /*003e*/ 	.short	0x0101


	//----- nvinfo : EIATTR_INT_WARP_WIDE_INSTR_OFFSETS
	.align		4
        /*0040*/ 	.byte	0x04, 0x31
        /*0042*/ 	.short	(.L_39 - .L_38)


	//   ....[0]....
.L_38:
        /*0044*/ 	.word	0x00004b10


	//   ....[1]....
        /*0048*/ 	.word	0x00004b30


	//   ....[2]....
        /*004c*/ 	.word	0x00004b60


	//   ....[3]....
        /*0050*/ 	.word	0x00005ae0


	//   ....[4]....
        /*0054*/ 	.word	0x00005bf0


	//   ....[5]....
        /*0058*/ 	.word	0x00005d20


	//   ....[6]....
        /*005c*/ 	.word	0x00005e10


	//----- nvinfo : EIATTR_COOP_GROUP_MASK_REGIDS
	.align		4
.L_39:
        /*0060*/ 	.byte	0x04, 0x29
        /*0062*/ 	.short	(.L_41 - .L_40)


	//   ....[0]....
.L_40:
        /*0064*/ 	.word	0xffffffff


	//   ....[1]....
        /*0068*/ 	.word	0xffffffff


	//   ....[2]....
        /*006c*/ 	.word	0xffffffff


	//   ....[3]....
        /*0070*/ 	.word	0xffffffff


	//   ....[4]....
        /*0074*/ 	.word	0xffffffff


	//   ....[5]....
        /*0078*/ 	.word	0xffffffff


	//   ....[6]....
        /*007c*/ 	.word	0xffffffff


	//   ....[7]....
        /*0080*/ 	.word	0xffffffff


	//   ....[8]....
        /*0084*/ 	.word	0xffffffff


	//   ....[9]....
        /*0088*/ 	.word	0xffffffff


	//   ....[10]....
        /*008c*/ 	.word	0xffffffff


	//   ....[11]....
        /*0090*/ 	.word	0xffffffff


	//----- nvinfo : EIATTR_COOP_GROUP_INSTR_OFFSETS
	.align		4
.L_41:
        /*0094*/ 	.byte	0x04, 0x28
        /*0096*/ 	.short	(.L_43 - .L_42)


	//   ....[0]....
.L_42:
        /*0098*/ 	.word	0x00000090


	//   ....[1]....
        /*009c*/ 	.word	0x00000520


	//   ....[2]....
        /*00a0*/ 	.word	0x00000980


	//   ....[3]....
        /*00a4*/ 	.word	0x00000b00


	//   ....[4]....
        /*00a8*/ 	.word	0x00000c00


	//   ....[5]....
        /*00ac*/ 	.word	0x00000d50


	//   ....[6]....
        /*00b0*/ 	.word	0x00002570


	//   ....[7]....
        /*00b4*/ 	.word	0x00003f80


	//   ....[8]....
        /*00b8*/ 	.word	0x00004190


	//   ....[9]....
        /*00bc*/ 	.word	0x000041c0


	//   ....[10]....
        /*00c0*/ 	.word	0x000049f0


	//   ....[11]....
        /*00c4*/ 	.word	0x00004c30


	//----- nvinfo : EIATTR_VRC_CTA_INIT_COUNT
	.align		4
.L_43:
        /*00c8*/ 	.byte	0x02, 0x4a
        /*00ca*/ 	.byte	0x80
	.zero		1


	//----- nvinfo : EIATTR_SYSCALL_OFFSETS
	.align		4
        /*00cc*/ 	.byte	0x04, 0x46
        /*00ce*/ 	.short	(.L_45 - .L_44)


	//   ....[0]....
.L_44:
        /*00d0*/ 	.word	0x00006f70


	//   ....[1]....
        /*00d4*/ 	.word	0x00007060


	//   ....[2]....
        /*00d8*/ 	.word	0x000077a0


	//   ....[3]....
        /*00dc*/ 	.word	0x00008110


	//----- nvinfo : EIATTR_MBARRIER_INSTR_OFFSETS
	.align		4
.L_45:
        /*00e0*/ 	.byte	0x04, 0x39
        /*00e2*/ 	.short	(.L_47 - .L_46)


	//   ....[0]....
.L_46:
        /*00e4*/ 	.word	0x00000620
        /*00e8*/ 	.word	0x000000ff
        /*00ec*/ 	.word	0x00000000
        /*00f0*/ 	.short	0x0100
        /*00f2*/ 	.byte	0x04
	.zero		1


	//   ....[1]....
        /*00f4*/ 	.word	0x00000630
        /*00f8*/ 	.word	0x000000ff
        /*00fc*/ 	.word	0x000000d0
        /*0100*/ 	.short	0x0100
        /*0102*/ 	.byte	0x04
	.zero		1


	//   ....[2]....
        /*0104*/ 	.word	0x00000640
        /*0108*/ 	.word	0x000000ff
        /*010c*/ 	.word	0x00000008
        /*0110*/ 	.short	0x0100
        /*0112*/ 	.byte	0x04
	.zero		1


	//   ....[3]....
        /*0114*/ 	.word	0x00000650
        /*0118*/ 	.word	0x000000ff
        /*011c*/ 	.word	0x000000d8
        /*0120*/ 	.short	0x0100
        /*0122*/ 	.byte	0x04
	.zero		1


	//   ....[4]....
        /*0124*/ 	.word	0x00000660
        /*0128*/ 	.word	0x000000ff
        /*012c*/ 	.word	0x00000010
        /*0130*/ 	.short	0x0100
        /*0132*/ 	.byte	0x04
	.zero		1


	//   ....[5]....
        /*0134*/ 	.word	0x00000670
        /*0138*/ 	.word	0x000000ff
        /*013c*/ 	.word	0x000000e0
        /*0140*/ 	.short	0x0100
        /*0142*/ 	.byte	0x04
	.zero		1


	//   ....[6]....
        /*0144*/ 	.word	0x00000680
        /*0148*/ 	.word	0x000000ff
        /*014c*/ 	.word	0x00000018
        /*0150*/ 	.short	0x0100
        /*0152*/ 	.byte	0x04
	.zero		1


	//   ....[7]....
        /*0154*/ 	.word	0x00000690
        /*0158*/ 	.word	0x000000ff
        /*015c*/ 	.word	0x000000e8
        /*0160*/ 	.short	0x0100
        /*0162*/ 	.byte	0x04
	.zero		1


	//   ....[8]....
        /*0164*/ 	.word	0x000006a0
        /*0168*/ 	.word	0x000000ff
        /*016c*/ 	.word	0x00000020
        /*0170*/ 	.short	0x0100
        /*0172*/ 	.byte	0x04
	.zero		1


	//   ....[9]....
        /*0174*/ 	.word	0x000006b0
        /*0178*/ 	.word	0x000000ff
        /*017c*/ 	.word	0x000000f0
        /*0180*/ 	.short	0x0100
        /*0182*/ 	.byte	0x04
	.zero		1


	//   ....[10]....
        /*0184*/ 	.word	0x000006c0
        /*0188*/ 	.word	0x000000ff
        /*018c*/ 	.word	0x00000028
        /*0190*/ 	.short	0x0100
        /*0192*/ 	.byte	0x04
	.zero		1


	//   ....[11]....
        /*0194*/ 	.word	0x000006d0
        /*0198*/ 	.word	0x000000ff
        /*019c*/ 	.word	0x000000f8
        /*01a0*/ 	.short	0x0100
        /*01a2*/ 	.byte	0x04
	.zero		1


	//   ....[12]....
        /*01a4*/ 	.word	0x000006e0
        /*01a8*/ 	.word	0x000000ff
        /*01ac*/ 	.word	0x00000030
        /*01b0*/ 	.short	0x0100
        /*01b2*/ 	.byte	0x04
	.zero		1


	//   ....[13]....
        /*01b4*/ 	.word	0x000006f0
        /*01b8*/ 	.word	0x000000ff
        /*01bc*/ 	.word	0x00000100
        /*01c0*/ 	.short	0x0100
        /*01c2*/ 	.byte	0x04
	.zero		1


	//   ....[14]....
        /*01c4*/ 	.word	0x00000700
        /*01c8*/ 	.word	0x000000ff
        /*01cc*/ 	.word	0x00000038
        /*01d0*/ 	.short	0x0100
        /*01d2*/ 	.byte	0x04
	.zero		1


	//   ....[15]....
        /*01d4*/ 	.word	0x00000710
        /*01d8*/ 	.word	0x000000ff
        /*01dc*/ 	.word	0x00000108
        /*01e0*/ 	.short	0x0100
        /*01e2*/ 	.byte	0x04
	.zero		1


	//   ....[16]....
        /*01e4*/ 	.word	0x00000720
        /*01e8*/ 	.word	0x000000ff
        /*01ec*/ 	.word	0x00000040
        /*01f0*/ 	.short	0x0100
        /*01f2*/ 	.byte	0x04
	.zero		1


	//   ....[17]....
        /*01f4*/ 	.word	0x00000730
        /*01f8*/ 	.word	0x000000ff
        /*01fc*/ 	.word	0x00000110
        /*0200*/ 	.short	0x0100
        /*0202*/ 	.byte	0x04
	.zero		1


	//   ....[18]....
        /*0204*/ 	.word	0x00000740
        /*0208*/ 	.word	0x000000ff
        /*020c*/ 	.word	0x00000048
        /*0210*/ 	.short	0x0100
        /*0212*/ 	.byte	0x04
	.zero		1


	//   ....[19]....
        /*0214*/ 	.word	0x00000750
        /*0218*/ 	.word	0x000000ff
        /*021c*/ 	.word	0x00000118
        /*0220*/ 	.short	0x0100
        /*0222*/ 	.byte	0x04
	.zero		1


	//   ....[20]....
        /*0224*/ 	.word	0x00000760
        /*0228*/ 	.word	0x000000ff
        /*022c*/ 	.word	0x00000050
        /*0230*/ 	.short	0x0100
        /*0232*/ 	.byte	0x04
	.zero		1


	//   ....[21]....
        /*0234*/ 	.word	0x00000770
        /*0238*/ 	.word	0x000000ff
        /*023c*/ 	.word	0x00000120
        /*0240*/ 	.short	0x0100
        /*0242*/ 	.byte	0x04
	.zero		1


	//   ....[22]....
        /*0244*/ 	.word	0x00000780
        /*0248*/ 	.word	0x000000ff
        /*024c*/ 	.word	0x00000058
        /*0250*/ 	.short	0x0100
        /*0252*/ 	.byte	0x04
	.zero		1


	//   ....[23]....
        /*0254*/ 	.word	0x00000790
        /*0258*/ 	.word	0x000000ff
        /*025c*/ 	.word	0x00000128
        /*0260*/ 	.short	0x0100
        /*0262*/ 	.byte	0x04
	.zero		1


	//   ....[24]....
        /*0264*/ 	.word	0x000007a0
        /*0268*/ 	.word	0x000000ff
        /*026c*/ 	.word	0x00000060
        /*0270*/ 	.short	0x0100
        /*0272*/ 	.byte	0x04
	.zero		1


	//   ....[25]....
        /*0274*/ 	.word	0x000007b0
        /*0278*/ 	.word	0x000000ff
        /*027c*/ 	.word	0x00000130
        /*0280*/ 	.short	0x0100
        /*0282*/ 	.byte	0x04
	.zero		1


	//   ....[26]....
        /*0284*/ 	.word	0x000007c0
        /*0288*/ 	.word	0x000000ff
        /*028c*/ 	.word	0x00000068
        /*0290*/ 	.short	0x0100
        /*0292*/ 	.byte	0x04
	.zero		1


	//   ....[27]....
        /*0294*/ 	.word	0x000007d0
        /*0298*/ 	.word	0x000000ff
        /*029c*/ 	.word	0x00000138
        /*02a0*/ 	.short	0x0100
        /*02a2*/ 	.byte	0x04
	.zero		1


	//   ....[28]....
        /*02a4*/ 	.word	0x000007e0
        /*02a8*/ 	.word	0x000000ff
        /*02ac*/ 	.word	0x00000070
        /*02b0*/ 	.short	0x0100
        /*02b2*/ 	.byte	0x04
	.zero		1


	//   ....[29]....
        /*02b4*/ 	.word	0x000007f0
        /*02b8*/ 	.word	0x000000ff
        /*02bc*/ 	.word	0x00000140
        /*02c0*/ 	.short	0x0100
        /*02c2*/ 	.byte	0x04
	.zero		1


	//   ....[30]....
        /*02c4*/ 	.word	0x00000800
        /*02c8*/ 	.word	0x000000ff
        /*02cc*/ 	.word	0x00000078
        /*02d0*/ 	.short	0x0100
        /*02d2*/ 	.byte	0x04
	.zero		1


	//   ....[31]....
        /*02d4*/ 	.word	0x00000810
        /*02d8*/ 	.word	0x000000ff
        /*02dc*/ 	.word	0x00000148
        /*02e0*/ 	.short	0x0100
        /*02e2*/ 	.byte	0x04
	.zero		1


	//   ....[32]....
        /*02e4*/ 	.word	0x00000820
        /*02e8*/ 	.word	0x000000ff
        /*02ec*/ 	.word	0x00000080
        /*02f0*/ 	.short	0x0100
        /*02f2*/ 	.byte	0x04
	.zero		1


	//   ....[33]....
        /*02f4*/ 	.word	0x00000830
        /*02f8*/ 	.word	0x000000ff
        /*02fc*/ 	.word	0x00000150
        /*0300*/ 	.short	0x0100
        /*0302*/ 	.byte	0x04
	.zero		1


	//   ....[34]....
        /*0304*/ 	.word	0x00000840
        /*0308*/ 	.word	0x000000ff
        /*030c*/ 	.word	0x00000088
        /*0310*/ 	.short	0x0100
        /*0312*/ 	.byte	0x04
	.zero		1


	//   ....[35]....
        /*0314*/ 	.word	0x00000850
        /*0318*/ 	.word	0x000000ff
        /*031c*/ 	.word	0x00000158
        /*0320*/ 	.short	0x0100
        /*0322*/ 	.byte	0x04
	.zero		1


	//   ....[36]....
        /*0324*/ 	.word	0x00000860
        /*0328*/ 	.word	0x000000ff
        /*032c*/ 	.word	0x00000090
        /*0330*/ 	.short	0x0100
        /*0332*/ 	.byte	0x04
	.zero		1


	//   ....[37]....
        /*0334*/ 	.word	0x00000870
        /*0338*/ 	.word	0x000000ff
        /*033c*/ 	.word	0x00000160
        /*0340*/ 	.short	0x0100
        /*0342*/ 	.byte	0x04
	.zero		1


	//   ....[38]....
        /*0344*/ 	.word	0x00000880
        /*0348*/ 	.word	0x000000ff
        /*034c*/ 	.word	0x00000098
        /*0350*/ 	.short	0x0100
        /*0352*/ 	.byte	0x04
	.zero		1


	//   ....[39]....
        /*0354*/ 	.word	0x00000890
        /*0358*/ 	.word	0x000000ff
        /*035c*/ 	.word	0x00000168
        /*0360*/ 	.short	0x0100
        /*0362*/ 	.byte	0x04
	.zero		1


	//   ....[40]....
        /*0364*/ 	.word	0x000008a0
        /*0368*/ 	.word	0x000000ff
        /*036c*/ 	.word	0x000000a0
        /*0370*/ 	.short	0x0100
        /*0372*/ 	.byte	0x04
	.zero		1


	//   ....[41]....
        /*0374*/ 	.word	0x000008b0
        /*0378*/ 	.word	0x000000ff
        /*037c*/ 	.word	0x00000170
        /*0380*/ 	.short	0x0100
        /*0382*/ 	.byte	0x04
	.zero		1


	//   ....[42]....
        /*0384*/ 	.word	0x000008c0
        /*0388*/ 	.word	0x000000ff
        /*038c*/ 	.word	0x000000a8
        /*0390*/ 	.short	0x0100
        /*0392*/ 	.byte	0x04
	.zero		1


	//   ....[43]....
        /*0394*/ 	.word	0x000008d0
        /*0398*/ 	.word	0x000000ff
        /*039c*/ 	.word	0x00000178
        /*03a0*/ 	.short	0x0100
        /*03a2*/ 	.byte	0x04
	.zero		1


	//   ....[44]....
        /*03a4*/ 	.word	0x000008e0
        /*03a8*/ 	.word	0x000000ff
        /*03ac*/ 	.word	0x000000b0
        /*03b0*/ 	.short	0x0100
        /*03b2*/ 	.byte	0x04
	.zero		1


	//   ....[45]....
        /*03b4*/ 	.word	0x000008f0
        /*03b8*/ 	.word	0x000000ff
        /*03bc*/ 	.word	0x00000180
        /*03c0*/ 	.short	0x0100
        /*03c2*/ 	.byte	0x04
	.zero		1


	//   ....[46]....
        /*03c4*/ 	.word	0x00000900
        /*03c8*/ 	.word	0x000000ff
        /*03cc*/ 	.word	0x000000b8
        /*03d0*/ 	.short	0x0100
        /*03d2*/ 	.byte	0x04
	.zero		1


	//   ....[47]....
        /*03d4*/ 	.word	0x00000910
        /*03d8*/ 	.word	0x000000ff
        /*03dc*/ 	.word	0x00000188
        /*03e0*/ 	.short	0x0100
        /*03e2*/ 	.byte	0x04
	.zero		1


	//   ....[48]....
        /*03e4*/ 	.word	0x00000920
        /*03e8*/ 	.word	0x000000ff
        /*03ec*/ 	.word	0x000000c0
        /*03f0*/ 	.short	0x0100
        /*03f2*/ 	.byte	0x04
	.zero		1


	//   ....[49]....
        /*03f4*/ 	.word	0x00000930
        /*03f8*/ 	.word	0x000000ff
        /*03fc*/ 	.word	0x00000190
        /*0400*/ 	.short	0x0100
        /*0402*/ 	.byte	0x04
	.zero		1


	//   ....[50]....
        /*0404*/ 	.word	0x00000940
        /*0408*/ 	.word	0x000000ff
        /*040c*/ 	.word	0x000000c8
        /*0410*/ 	.short	0x0100
        /*0412*/ 	.byte	0x04
	.zero		1


	//   ....[51]....
        /*0414*/ 	.word	0x00000950
        /*0418*/ 	.word	0x000000ff
        /*041c*/ 	.word	0x00000198
        /*0420*/ 	.short	0x0100
        /*0422*/ 	.byte	0x04
	.zero		1


	//   ....[52]....
        /*0424*/ 	.word	0x00000a90
        /*0428*/ 	.word	0x000000ff
        /*042c*/ 	.word	0x000001a0
        /*0430*/ 	.short	0x0100
        /*0432*/ 	.byte	0x04
	.zero		1


	//   ....[53]....
        /*0434*/ 	.word	0x00000aa0
        /*0438*/ 	.word	0x000000ff
        /*043c*/ 	.word	0x000001b8
        /*0440*/ 	.short	0x0100
        /*0442*/ 	.byte	0x04
	.zero		1


	//   ....[54]....
        /*0444*/ 	.word	0x00000ab0
        /*0448*/ 	.word	0x000000ff
        /*044c*/ 	.word	0x000001a8
        /*0450*/ 	.short	0x0100
        /*0452*/ 	.byte	0x04
	.zero		1


	//   ....[55]....
        /*0454*/ 	.word	0x00000ac0
        /*0458*/ 	.word	0x000000ff
        /*045c*/ 	.word	0x000001c0
        /*0460*/ 	.short	0x0100
        /*0462*/ 	.byte	0x04
	.zero		1


	//   ....[56]....
        /*0464*/ 	.word	0x00000ad0
        /*0468*/ 	.word	0x000000ff
        /*046c*/ 	.word	0x000001b0
        /*0470*/ 	.short	0x0100
        /*0472*/ 	.byte	0x04
	.zero		1


	//   ....[57]....
        /*0474*/ 	.word	0x00000ae0
        /*0478*/ 	.word	0x000000ff
        /*047c*/ 	.word	0x000001c8
        /*0480*/ 	.short	0x0100
        /*0482*/ 	.byte	0x04
	.zero		1


	//   ....[58]....
        /*0484*/ 	.word	0x00000bd0
        /*0488*/ 	.word	0x000000ff
        /*048c*/ 	.word	0x000001d0
        /*0490*/ 	.short	0x0100
        /*0492*/ 	.byte	0x06
	.zero		1


	//   ....[59]....
        /*0494*/ 	.word	0x00000be0
        /*0498*/ 	.word	0x000000ff
        /*049c*/ 	.word	0x000001d8
        /*04a0*/ 	.short	0x0100
        /*04a2*/ 	.byte	0x06
	.zero		1


	//   ....[60]....
        /*04a4*/ 	.word	0x00000d20
        /*04a8*/ 	.word	0x000000ff
        /*04ac*/ 	.word	0x000001e0
        /*04b0*/ 	.short	0x0100
        /*04b2*/ 	.byte	0x06
	.zero		1


	//   ....[61]....
        /*04b4*/ 	.word	0x00000d30
        /*04b8*/ 	.word	0x000000ff
        /*04bc*/ 	.word	0x000001e8
        /*04c0*/ 	.short	0x0100
        /*04c2*/ 	.byte	0x06
	.zero		1


	//   ....[62]....
        /*04c4*/ 	.word	0x00000e80
        /*04c8*/ 	.word	0x000000ff
        /*04cc*/ 	.word	0x000001f0
        /*04d0*/ 	.short	0x0100
        /*04d2*/ 	.byte	0x04
	.zero		1


	//   ....[63]....
        /*04d4*/ 	.word	0x00000e90
        /*04d8*/ 	.word	0x000000ff
        /*04dc*/ 	.word	0x00000200
        /*04e0*/ 	.short	0x0100
        /*04e2*/ 	.byte	0x04
	.zero		1


	//   ....[64]....
        /*04e4*/ 	.word	0x00000ea0
        /*04e8*/ 	.word	0x000000ff
        /*04ec*/ 	.word	0x000001f8
        /*04f0*/ 	.short	0x0100
        /*04f2*/ 	.byte	0x04
	.zero		1


	//   ....[65]....
        /*04f4*/ 	.word	0x00000eb0
        /*04f8*/ 	.word	0x000000ff
        /*04fc*/ 	.word	0x00000208
        /*0500*/ 	.short	0x0100
        /*0502*/ 	.byte	0x04
	.zero		1


	//   ....[66]....
        /*0504*/ 	.word	0x00001a60
        /*0508*/ 	.word	0x000000ff
        /*050c*/ 	.word	0x000000d0
        /*0510*/ 	.short	0x010a
        /*0512*/ 	.byte	0x07
	.zero		1


	//   ....[67]....
        /*0514*/ 	.word	0x00001d90
        /*0518*/ 	.word	0x000000ff
        /*051c*/ 	.word	0x000000d0
        /*0520*/ 	.short	0x010a
        /*0522*/ 	.byte	0x21
	.zero		1


	//   ....[68]....
        /*0524*/ 	.word	0x00001f00
        /*0528*/ 	.word	0x000000ff
        /*052c*/ 	.word	0x000000d0
        /*0530*/ 	.short	0x010a
        /*0532*/ 	.byte	0x08
	.zero		1


	//   ....[69]....
        /*0534*/ 	.word	0x000020d0
        /*0538*/ 	.word	0x000000ff
        /*053c*/ 	.word	0x000001d8
        /*0540*/ 	.short	0x0101
        /*0542*/ 	.byte	0x24
	.zero		1


	//   ....[70]....
        /*0544*/ 	.word	0x00002100
        /*0548*/ 	.word	0x000000ff
        /*054c*/ 	.word	0x000000d0
        /*0550*/ 	.short	0x010a
        /*0552*/ 	.byte	0x04
	.zero		1


	//   ....[71]....
        /*0554*/ 	.word	0x00002240
        /*0558*/ 	.word	0x000000ff
        /*055c*/ 	.word	0x000000d0
        /*0560*/ 	.short	0x010a
        /*0562*/ 	.byte	0x19
	.zero		1


	//   ....[72]....
        /*0564*/ 	.word	0x000023b0
        /*0568*/ 	.word	0x000000ff
        /*056c*/ 	.word	0x000000d0
        /*0570*/ 	.short	0x010a
        /*0572*/ 	.byte	0x08
	.zero		1


	//   ....[73]....
        /*0574*/ 	.word	0x00002580
        /*0578*/ 	.word	0x000000ff
        /*057c*/ 	.word	0x000001e0
        /*0580*/ 	.short	0x010a
        /*0582*/ 	.byte	0x24
	.zero		1


	//   ....[74]....
        /*0584*/ 	.word	0x00002640
        /*0588*/ 	.word	0x000000ff
        /*058c*/ 	.word	0x00000000
        /*0590*/ 	.short	0x0101
        /*0592*/ 	.byte	0x04
	.zero		1


	//   ....[75]....
        /*0594*/ 	.word	0x00002c30
        /*0598*/ 	.word	0x000000ff
        /*059c*/ 	.word	0x00000000
        /*05a0*/ 	.short	0x010a
        /*05a2*/ 	.byte	0x04
	.zero		1


	//   ....[76]....
        /*05a4*/ 	.word	0x00002cd0
        /*05a8*/ 	.word	0x000000ff
        /*05ac*/ 	.word	0x00000000
        /*05b0*/ 	.short	0x010a
        /*05b2*/ 	.byte	0x05
	.zero		1


	//   ....[77]....
        /*05b4*/ 	.word	0x00002d70
        /*05b8*/ 	.word	0x000000ff
        /*05bc*/ 	.word	0x00000000
        /*05c0*/ 	.short	0x010a
        /*05c2*/ 	.byte	0x05
	.zero		1


	//   ....[78]....
        /*05c4*/ 	.word	0x00002e10
        /*05c8*/ 	.word	0x000000ff
        /*05cc*/ 	.word	0x00000000
        /*05d0*/ 	.short	0x010a
        /*05d2*/ 	.byte	0x05
	.zero		1


	//   ....[79]....
        /*05d4*/ 	.word	0x00002eb0
        /*05d8*/ 	.word	0x000000ff
        /*05dc*/ 	.word	0x00000000
        /*05e0*/ 	.short	0x010a
        /*05e2*/ 	.byte	0x05
	.zero		1


	//   ....[80]....
        /*05e4*/ 	.word	0x00002f50
        /*05e8*/ 	.word	0x000000ff
        /*05ec*/ 	.word	0x00000000
        /*05f0*/ 	.short	0x010a
        /*05f2*/ 	.byte	0x05
	.zero		1


	//   ....[81]....
        /*05f4*/ 	.word	0x00002ff0
        /*05f8*/ 	.word	0x000000ff
        /*05fc*/ 	.word	0x00000000
        /*0600*/ 	.short	0x010a
        /*0602*/ 	.byte	0x05
	.zero		1


	//   ....[82]....
        /*0604*/ 	.word	0x00003090
        /*0608*/ 	.word	0x000000ff
        /*060c*/ 	.word	0x00000000
        /*0610*/ 	.short	0x010a
        /*0612*/ 	.byte	0x05
	.zero		1


	//   ....[83]....
        /*0614*/ 	.word	0x00003130
        /*0618*/ 	.word	0x000000ff
        /*061c*/ 	.word	0x00000000
        /*0620*/ 	.short	0x010a
        /*0622*/ 	.byte	0x05
	.zero		1


	//   ....[84]....
        /*0624*/ 	.word	0x000031d0
        /*0628*/ 	.word	0x000000ff
        /*062c*/ 	.word	0x00000000
        /*0630*/ 	.short	0x010a
        /*0632*/ 	.byte	0x05
	.zero		1


	//   ....[85]....
        /*0634*/ 	.word	0x00003270
        /*0638*/ 	.word	0x000000ff
        /*063c*/ 	.word	0x00000000
        /*0640*/ 	.short	0x010a
        /*0642*/ 	.byte	0x05
	.zero		1


	//   ....[86]....
        /*0644*/ 	.word	0x00003310
        /*0648*/ 	.word	0x000000ff
        /*064c*/ 	.word	0x00000000
        /*0650*/ 	.short	0x010a
        /*0652*/ 	.byte	0x05
	.zero		1


	//   ....[87]....
        /*0654*/ 	.word	0x000033b0
        /*0658*/ 	.word	0x000000ff
        /*065c*/ 	.word	0x00000000
        /*0660*/ 	.short	0x010a
        /*0662*/ 	.byte	0x05
	.zero		1


	//   ....[88]....
        /*0664*/ 	.word	0x00003450
        /*0668*/ 	.word	0x000000ff
        /*066c*/ 	.word	0x00000000
        /*0670*/ 	.short	0x010a
        /*0672*/ 	.byte	0x05
	.zero		1


	//   ....[89]....
        /*0674*/ 	.word	0x000034f0
        /*0678*/ 	.word	0x000000ff
        /*067c*/ 	.word	0x00000000
        /*0680*/ 	.short	0x010a
        /*0682*/ 	.byte	0x05
	.zero		1


	//   ....[90]....
        /*0684*/ 	.word	0x00003590
        /*0688*/ 	.word	0x000000ff
        /*068c*/ 	.word	0x00000000
        /*0690*/ 	.short	0x010a
        /*0692*/ 	.byte	0x05
	.zero		1


	//   ....[91]....
        /*0694*/ 	.word	0x00003630
        /*0698*/ 	.word	0x000000ff
        /*069c*/ 	.word	0x00000000
        /*06a0*/ 	.short	0x010a
        /*06a2*/ 	.byte	0x05
	.zero		1


	//   ....[92]....
        /*06a4*/ 	.word	0x000036d0
        /*06a8*/ 	.word	0x000000ff
        /*06ac*/ 	.word	0x00000000
        /*06b0*/ 	.short	0x010a
        /*06b2*/ 	.byte	0x05
	.zero		1


	//   ....[93]....
        /*06b4*/ 	.word	0x00003770
        /*06b8*/ 	.word	0x000000ff
        /*06bc*/ 	.word	0x00000000
        /*06c0*/ 	.short	0x010a
        /*06c2*/ 	.byte	0x05
	.zero		1


	//   ....[94]....
        /*06c4*/ 	.word	0x00003810
        /*06c8*/ 	.word	0x000000ff
        /*06cc*/ 	.word	0x00000000
        /*06d0*/ 	.short	0x010a
        /*06d2*/ 	.byte	0x05
	.zero		1


	//   ....[95]....
        /*06d4*/ 	.word	0x000038b0
        /*06d8*/ 	.word	0x000000ff
        /*06dc*/ 	.word	0x00000000
        /*06e0*/ 	.short	0x010a
        /*06e2*/ 	.byte	0x05
	.zero		1


	//   ....[96]....
        /*06e4*/ 	.word	0x00003950
        /*06e8*/ 	.word	0x000000ff
        /*06ec*/ 	.word	0x00000000
        /*06f0*/ 	.short	0x010a
        /*06f2*/ 	.byte	0x05
	.zero		1


	//   ....[97]....
        /*06f4*/ 	.word	0x000039f0
        /*06f8*/ 	.word	0x000000ff
        /*06fc*/ 	.word	0x00000000
        /*0700*/ 	.short	0x010a
        /*0702*/ 	.byte	0x05
	.zero		1


	//   ....[98]....
        /*0704*/ 	.word	0x00003a90
        /*0708*/ 	.word	0x000000ff
        /*070c*/ 	.word	0x00000000
        /*0710*/ 	.short	0x010a
        /*0712*/ 	.byte	0x05
	.zero		1


	//   ....[99]....
        /*0714*/ 	.word	0x00003b30
        /*0718*/ 	.word	0x000000ff
        /*071c*/ 	.word	0x00000000
        /*0720*/ 	.short	0x010a
        /*0722*/ 	.byte	0x05
	.zero		1


	//   ....[100]....
        /*0724*/ 	.word	0x00003be0
        /*0728*/ 	.word	0x00000000
        /*072c*/ 	.word	0x00000000
        /*0730*/ 	.short	0x010a
        /*0732*/ 	.byte	0xff
	.zero		1


	//   ....[101]....
        /*0734*/ 	.word	0x00003d30
        /*0738*/ 	.word	0x000000ff
        /*073c*/ 	.word	0x000001e8
        /*0740*/ 	.short	0x010a
        /*0742*/ 	.byte	0x04
	.zero		1


	//   ....[102]....
        /*0744*/ 	.word	0x00003dd0
        /*0748*/ 	.word	0x000000ff
        /*074c*/ 	.word	0x000001e0
        /*0750*/ 	.short	0x010a
        /*0752*/ 	.byte	0x04
	.zero		1


	//   ....[103]....
        /*0754*/ 	.word	0x00003e70
        /*0758*/ 	.word	0x000000ff
        /*075c*/ 	.word	0x00000000
        /*0760*/ 	.short	0x0101
        /*0762*/ 	.byte	0x05
	.zero		1


	//   ....[104]....
        /*0764*/ 	.word	0x00003eb0
        /*0768*/ 	.word	0x000000ff
        /*076c*/ 	.word	0x000001e8
        /*0770*/ 	.short	0x0106
        /*0772*/ 	.byte	0x04
	.zero		1


	//   ....[105]....
        /*0774*/ 	.word	0x00003ef0
        /*0778*/ 	.word	0x00000000
        /*077c*/ 	.word	0x000001e8
        /*0780*/ 	.short	0x010a
        /*0782*/ 	.byte	0xff
	.zero		1


	//   ....[106]....
        /*0784*/ 	.word	0x000043f0
        /*0788*/ 	.word	0x000000ff
        /*078c*/ 	.word	0x000001e0
        /*0790*/ 	.short	0x010a
        /*0792*/ 	.byte	0x13
	.zero		1


	//   ....[107]....
        /*0794*/ 	.word	0x000044a0
        /*0798*/ 	.word	0x000000ff
        /*079c*/ 	.word	0x00000000
        /*07a0*/ 	.short	0x0101
        /*07a2*/ 	.byte	0x1d
	.zero		1


	//   ....[108]....
        /*07a4*/ 	.word	0x000044b0
        /*07a8*/ 	.word	0x000000ff
        /*07ac*/ 	.word	0x00000200
        /*07b0*/ 	.short	0x010a
        /*07b2*/ 	.byte	0x17
	.zero		1


	//   ....[109]....
        /*07b4*/ 	.word	0x00004570
        /*07b8*/ 	.word	0x000000ff
        /*07bc*/ 	.word	0x00000000
        /*07c0*/ 	.short	0x010a
        /*07c2*/ 	.byte	0x04
	.zero		1


	//   ....[110]....
        /*07c4*/ 	.word	0x000045d0
        /*07c8*/ 	.word	0x000000ff
        /*07cc*/ 	.word	0x00000000
        /*07d0*/ 	.short	0x010a
        /*07d2*/ 	.byte	0x0f
	.zero		1


	//   ....[111]....
        /*07d4*/ 	.word	0x00004710
        /*07d8*/ 	.word	0x000000ff
        /*07dc*/ 	.word	0x00000000
        /*07e0*/ 	.short	0x010a
        /*07e2*/ 	.byte	0x04
	.zero		1


	//   ....[112]....
        /*07e4*/ 	.word	0x00004940
        /*07e8*/ 	.word	0x000000ff
        /*07ec*/ 	.word	0x00000000
        /*07f0*/ 	.short	0x010a
        /*07f2*/ 	.byte	0x04
	.zero		1


	//   ....[113]....
        /*07f4*/ 	.word	0x000049d0
        /*07f8*/ 	.word	0x000000ff
        /*07fc*/ 	.word	0x00000000
        /*0800*/ 	.short	0x010a
        /*0802*/ 	.byte	0x04
	.zero		1


	//   ....[114]....
        /*0804*/ 	.word	0x00005040
        /*0808*/ 	.word	0x000000ff
        /*080c*/ 	.word	0x000001e0
        /*0810*/ 	.short	0x010a
        /*0812*/ 	.byte	0x16
	.zero		1


	//   ....[115]....
        /*0814*/ 	.word	0x000050d0
        /*0818*/ 	.word	0x000000ff
        /*081c*/ 	.word	0x00000000
        /*0820*/ 	.short	0x0101
        /*0822*/ 	.byte	0x23
	.zero		1


	//   ....[116]....
        /*0824*/ 	.word	0x000055e0
        /*0828*/ 	.word	0x000000ff
        /*082c*/ 	.word	0x000001d8
        /*0830*/ 	.short	0x010a
        /*0832*/ 	.byte	0x16
	.zero		1


	//   ....[117]....
        /*0834*/ 	.word	0x00005ab0
        /*0838*/ 	.word	0x000000ff
        /*083c*/ 	.word	0x000001b8
        /*0840*/ 	.short	0x010a
        /*0842*/ 	.byte	0x04
	.zero		1


	//   ....[118]....
        /*0844*/ 	.word	0x00005c90
        /*0848*/ 	.word	0x000000ff
        /*084c*/ 	.word	0x000001a0
        /*0850*/ 	.short	0x010b
        /*0852*/ 	.byte	0x04
	.zero		1


	//   ....[119]....
        /*0854*/ 	.word	0x00005ca0
        /*0858*/ 	.word	0x000000ff
        /*085c*/ 	.word	0x00000000
        /*0860*/ 	.short	0x0101
        /*0862*/ 	.byte	0x07
	.zero		1


	//   ....[120]....
        /*0864*/ 	.word	0x00005cb0
        /*0868*/ 	.word	0x000000ff
        /*086c*/ 	.word	0x000001b8
        /*0870*/ 	.short	0x010a
        /*0872*/ 	.byte	0x05
	.zero		1


	//   ....[121]....
        /*0874*/ 	.word	0x00005ec0
        /*0878*/ 	.word	0x000000ff
        /*087c*/ 	.word	0x000001a0
        /*0880*/ 	.short	0x010b
        /*0882*/ 	.byte	0x05
	.zero		1


	//   ....[122]....
        /*0884*/ 	.word	0x00005ed0
        /*0888*/ 	.word	0x000000ff
        /*088c*/ 	.word	0x00000000
        /*0890*/ 	.short	0x0101
        /*0892*/ 	.byte	0x04
	.zero		1


	//   ....[123]....
        /*0894*/ 	.word	0x00005f20
        /*0898*/ 	.word	0x000000ff
        /*089c*/ 	.word	0x00000000
        /*08a0*/ 	.short	0x010a
        /*08a2*/ 	.byte	0x04
	.zero		1


	//   ....[124]....
        /*08a4*/ 	.word	0x00005ff0
        /*08a8*/ 	.word	0x00000002
        /*08ac*/ 	.word	0x00000000
        /*08b0*/ 	.short	0x010a
        /*08b2*/ 	.byte	0xff
	.zero		1


	//   ....[125]....
        /*08b4*/ 	.word	0x00006060
        /*08b8*/ 	.word	0x00000004
        /*08bc*/ 	.word	0x00000000
        /*08c0*/ 	.short	0x010a
        /*08c2*/ 	.byte	0xff
	.zero		1


	//   ....[126]....
        /*08c4*/ 	.word	0x00006430
        /*08c8*/ 	.word	0x000000ff
        /*08cc*/ 	.word	0x000001e0
        /*08d0*/ 	.short	0x010a
        /*08d2*/ 	.byte	0x30
	.zero		1


	//   ....[127]....
        /*08d4*/ 	.word	0x00006500
        /*08d8*/ 	.word	0x000000ff
        /*08dc*/ 	.word	0x00000000
        /*08e0*/ 	.short	0x0101
        /*08e2*/ 	.byte	0x04
	.zero		1


	//   ....[128]....
        /*08e4*/ 	.word	0x00007440
        /*08e8*/ 	.word	0x00000000
        /*08ec*/ 	.word	0x000001a0
        /*08f0*/ 	.short	0x010a
        /*08f2*/ 	.byte	0xff
	.zero		1


	//   ....[129]....
        /*08f4*/ 	.word	0x00007460
        /*08f8*/ 	.word	0x0000001b
        /*08fc*/ 	.word	0x000001f0
        /*0900*/ 	.short	0x010a
        /*0902*/ 	.byte	0xff
	.zero		1


	//   ....[130]....
        /*0904*/ 	.word	0x000074f0
        /*0908*/ 	.word	0x00000000
        /*090c*/ 	.word	0x000001a0
        /*0910*/ 	.short	0x010a
        /*0912*/ 	.byte	0xff
	.zero		1


	//   ....[131]....
        /*0914*/ 	.word	0x00007680
        /*0918*/ 	.word	0x0000001b
        /*091c*/ 	.word	0x000001f0
        /*0920*/ 	.short	0x010a
        /*0922*/ 	.byte	0xff
	.zero		1


	//   ....[132]....
        /*0924*/ 	.word	0x00007e50
        /*0928*/ 	.word	0x00000000
        /*092c*/ 	.word	0x00000000
        /*0930*/ 	.short	0x0101
        /*0932*/ 	.byte	0xff
	.zero		1


	//   ....[133]....
        /*0934*/ 	.word	0x00007ea0
        /*0938*/ 	.word	0x00000003
        /*093c*/ 	.word	0x000001a0
        /*0940*/ 	.short	0x010a
        /*0942*/ 	.byte	0xff
	.zero		1


	//   ....[134]....
        /*0944*/ 	.word	0x00007f50
        /*0948*/ 	.word	0x00000003
        /*094c*/ 	.word	0x000001a0
        /*0950*/ 	.short	0x010a
        /*0952*/ 	.byte	0xff
	.zero		1


	//   ....[135]....
        /*0954*/ 	.word	0x00008500
        /*0958*/ 	.word	0x000000ff
        /*095c*/ 	.word	0x00000000
        /*0960*/ 	.short	0x0101
        /*0962*/ 	.byte	0x04
	.zero		1


	//   ....[136]....
        /*0964*/ 	.word	0x00008840
        /*0968*/ 	.word	0x00000000
        /*096c*/ 	.word	0x00000000
        /*0970*/ 	.short	0x0101
        /*0972*/ 	.byte	0xff
	.zero		1


	//   ....[137]....
        /*0974*/ 	.word	0x00008ae0
        /*0978*/ 	.word	0x000000ff
        /*097c*/ 	.word	0x00000000
        /*0980*/ 	.short	0x0101
        /*0982*/ 	.byte	0x04
	.zero		1


	//   ....[138]....
        /*0984*/ 	.word	0x00008b10
        /*0988*/ 	.word	0x00000000
        /*098c*/ 	.word	0x000000d0
        /*0990*/ 	.short	0x010a
        /*0992*/ 	.byte	0xff
	.zero		1


	//   ....[139]....
        /*0994*/ 	.word	0x00008b70
        /*0998*/ 	.word	0x00000000
        /*099c*/ 	.word	0x000000d0
        /*09a0*/ 	.short	0x010a
        /*09a2*/ 	.byte	0xff
	.zero		1


	//   ....[140]....
        /*09a4*/ 	.word	0x00008bd0
        /*09a8*/ 	.word	0x00000000
        /*09ac*/ 	.word	0x000001e0
        /*09b0*/ 	.short	0x010a
        /*09b2*/ 	.byte	0xff
	.zero		1


	//   ....[141]....
        /*09b4*/ 	.word	0x00008c30
        /*09b8*/ 	.word	0x00000000
        /*09bc*/ 	.word	0x00000000
        /*09c0*/ 	.short	0x010a
        /*09c2*/ 	.byte	0xff
	.zero		1


	//   ....[142]....
        /*09c4*/ 	.word	0x00008c90
        /*09c8*/ 	.word	0x00000000
        /*09cc*/ 	.word	0x00000000
        /*09d0*/ 	.short	0x010a
        /*09d2*/ 	.byte	0xff
	.zero		1


	//   ....[143]....
        /*09d4*/ 	.word	0x00008cf0
        /*09d8*/ 	.word	0x00000000
        /*09dc*/ 	.word	0x00000000
        /*09e0*/ 	.short	0x010a
        /*09e2*/ 	.byte	0xff
	.zero		1


	//   ....[144]....
        /*09e4*/ 	.word	0x00008d50
        /*09e8*/ 	.word	0x00000000
        /*09ec*/ 	.word	0x00000000
        /*09f0*/ 	.short	0x010a
        /*09f2*/ 	.byte	0xff
	.zero		1


	//   ....[145]....
        /*09f4*/ 	.word	0x00008db0
        /*09f8*/ 	.word	0x00000000
        /*09fc*/ 	.word	0x00000000
        /*0a00*/ 	.short	0x010a
        /*0a02*/ 	.byte	0xff
	.zero		1


	//   ....[146]....
        /*0a04*/ 	.word	0x00008e10
        /*0a08*/ 	.word	0x00000000
        /*0a0c*/ 	.word	0x00000000
        /*0a10*/ 	.short	0x010a
        /*0a12*/ 	.byte	0xff
	.zero		1


	//   ....[147]....
        /*0a14*/ 	.word	0x00008e70
        /*0a18*/ 	.word	0x00000000
        /*0a1c*/ 	.word	0x00000000
        /*0a20*/ 	.short	0x010a
        /*0a22*/ 	.byte	0xff
	.zero		1


	//   ....[148]....
        /*0a24*/ 	.word	0x00008ed0
        /*0a28*/ 	.word	0x00000000
        /*0a2c*/ 	.word	0x00000000
        /*0a30*/ 	.short	0x010a
        /*0a32*/ 	.byte	0xff
	.zero		1


	//   ....[149]....
        /*0a34*/ 	.word	0x00008f30
        /*0a38*/ 	.word	0x00000000
        /*0a3c*/ 	.word	0x00000000
        /*0a40*/ 	.short	0x010a
        /*0a42*/ 	.byte	0xff
	.zero		1


	//   ....[150]....
        /*0a44*/ 	.word	0x00008f90
        /*0a48*/ 	.word	0x00000000
        /*0a4c*/ 	.word	0x00000000
        /*0a50*/ 	.short	0x010a
        /*0a52*/ 	.byte	0xff
	.zero		1


	//   ....[151]....
        /*0a54*/ 	.word	0x00008ff0
        /*0a58*/ 	.word	0x00000000
        /*0a5c*/ 	.word	0x00000000
        /*0a60*/ 	.short	0x010a
        /*0a62*/ 	.byte	0xff
	.zero		1


	//   ....[152]....
        /*0a64*/ 	.word	0x00009050
        /*0a68*/ 	.word	0x00000000
        /*0a6c*/ 	.word	0x00000000
        /*0a70*/ 	.short	0x010a
        /*0a72*/ 	.byte	0xff
	.zero		1


	//   ....[153]....
        /*0a74*/ 	.word	0x000090b0
        /*0a78*/ 	.word	0x00000000
        /*0a7c*/ 	.word	0x00000000
        /*0a80*/ 	.short	0x010a
        /*0a82*/ 	.byte	0xff
	.zero		1


	//   ....[154]....
        /*0a84*/ 	.word	0x00009110
        /*0a88*/ 	.word	0x00000000
        /*0a8c*/ 	.word	0x00000000
        /*0a90*/ 	.short	0x010a
        /*0a92*/ 	.byte	0xff
	.zero		1


	//   ....[155]....
        /*0a94*/ 	.word	0x00009170
        /*0a98*/ 	.word	0x00000000
        /*0a9c*/ 	.word	0x00000000
        /*0aa0*/ 	.short	0x010a
        /*0aa2*/ 	.byte	0xff
	.zero		1


	//   ....[156]....
        /*0aa4*/ 	.word	0x000091d0
        /*0aa8*/ 	.word	0x00000000
        /*0aac*/ 	.word	0x00000000
        /*0ab0*/ 	.short	0x010a
        /*0ab2*/ 	.byte	0xff
	.zero		1


	//   ....[157]....
        /*0ab4*/ 	.word	0x00009230
        /*0ab8*/ 	.word	0x00000000
        /*0abc*/ 	.word	0x00000000
        /*0ac0*/ 	.short	0x010a
        /*0ac2*/ 	.byte	0xff
	.zero		1


	//   ....[158]....
        /*0ac4*/ 	.word	0x00009290
        /*0ac8*/ 	.word	0x00000000
        /*0acc*/ 	.word	0x00000000
        /*0ad0*/ 	.short	0x010a
        /*0ad2*/ 	.byte	0xff
	.zero		1


	//   ....[159]....
        /*0ad4*/ 	.word	0x000092f0
        /*0ad8*/ 	.word	0x00000000
        /*0adc*/ 	.word	0x00000000
        /*0ae0*/ 	.short	0x010a
        /*0ae2*/ 	.byte	0xff
	.zero		1


	//   ....[160]....
        /*0ae4*/ 	.word	0x00009350
        /*0ae8*/ 	.word	0x00000000
        /*0aec*/ 	.word	0x00000000
        /*0af0*/ 	.short	0x010a
        /*0af2*/ 	.byte	0xff
	.zero		1


	//   ....[161]....
        /*0af4*/ 	.word	0x000093b0
        /*0af8*/ 	.word	0x00000000
        /*0afc*/ 	.word	0x00000000
        /*0b00*/ 	.short	0x010a
        /*0b02*/ 	.byte	0xff
	.zero		1


	//   ....[162]....
        /*0b04*/ 	.word	0x00009410
        /*0b08*/ 	.word	0x00000000
        /*0b0c*/ 	.word	0x00000000
        /*0b10*/ 	.short	0x010a
        /*0b12*/ 	.byte	0xff
	.zero		1


	//   ....[163]....
        /*0b14*/ 	.word	0x00009470
        /*0b18*/ 	.word	0x00000000
        /*0b1c*/ 	.word	0x00000000
        /*0b20*/ 	.short	0x010a
        /*0b22*/ 	.byte	0xff
	.zero		1


	//   ....[164]....
        /*0b24*/ 	.word	0x000094d0
        /*0b28*/ 	.word	0x00000000
        /*0b2c*/ 	.word	0x00000000
        /*0b30*/ 	.short	0x010a
        /*0b32*/ 	.byte	0xff
	.zero		1


	//   ....[165]....
        /*0b34*/ 	.word	0x00009530
        /*0b38*/ 	.word	0x00000000
        /*0b3c*/ 	.word	0x00000000
        /*0b40*/ 	.short	0x010a
        /*0b42*/ 	.byte	0xff
	.zero		1


	//   ....[166]....
        /*0b44*/ 	.word	0x00009590
        /*0b48*/ 	.word	0x00000004
        /*0b4c*/ 	.word	0x000001e8
        /*0b50*/ 	.short	0x010a
        /*0b52*/ 	.byte	0xff
	.zero		1


	//   ....[167]....
        /*0b54*/ 	.word	0x000095f0
        /*0b58*/ 	.word	0x00000004
        /*0b5c*/ 	.word	0x000001e0
        /*0b60*/ 	.short	0x010a
        /*0b62*/ 	.byte	0xff
	.zero		1


	//   ....[168]....
        /*0b64*/ 	.word	0x00009650
        /*0b68*/ 	.word	0x00000000
        /*0b6c*/ 	.word	0x000001e0
        /*0b70*/ 	.short	0x010a
        /*0b72*/ 	.byte	0xff
	.zero		1


	//   ....[169]....
        /*0b74*/ 	.word	0x000096b0
        /*0b78*/ 	.word	0x00000000
        /*0b7c*/ 	.word	0x00000200
        /*0b80*/ 	.short	0x010a
        /*0b82*/ 	.byte	0xff
	.zero		1


	//   ....[170]....
        /*0b84*/ 	.word	0x00009710
        /*0b88*/ 	.word	0x00000000
        /*0b8c*/ 	.word	0x00000000
        /*0b90*/ 	.short	0x010a
        /*0b92*/ 	.byte	0xff
	.zero		1


	//   ....[171]....
        /*0b94*/ 	.word	0x00009770
        /*0b98*/ 	.word	0x00000000
        /*0b9c*/ 	.word	0x00000000
        /*0ba0*/ 	.short	0x010a
        /*0ba2*/ 	.byte	0xff
	.zero		1


	//   ....[172]....
        /*0ba4*/ 	.word	0x000097d0
        /*0ba8*/ 	.word	0x00000000
        /*0bac*/ 	.word	0x00000000
        /*0bb0*/ 	.short	0x010a
        /*0bb2*/ 	.byte	0xff
	.zero		1


	//   ....[173]....
        /*0bb4*/ 	.word	0x00009830
        /*0bb8*/ 	.word	0x00000000
        /*0bbc*/ 	.word	0x000001e0
        /*0bc0*/ 	.short	0x010a
        /*0bc2*/ 	.byte	0xff
	.zero		1


	//   ....[174]....
        /*0bc4*/ 	.word	0x00009890
        /*0bc8*/ 	.word	0x00000009
        /*0bcc*/ 	.word	0x000001d8
        /*0bd0*/ 	.short	0x010a
        /*0bd2*/ 	.byte	0xff
	.zero		1


	//   ....[175]....
        /*0bd4*/ 	.word	0x000098f0
        /*0bd8*/ 	.word	0x00000000
        /*0bdc*/ 	.word	0x000001b8
        /*0be0*/ 	.short	0x010a
        /*0be2*/ 	.byte	0xff
	.zero		1


	//   ....[176]....
        /*0be4*/ 	.word	0x00009950
        /*0be8*/ 	.word	0x00000000
        /*0bec*/ 	.word	0x000001b8
        /*0bf0*/ 	.short	0x010a
        /*0bf2*/ 	.byte	0xff
	.zero		1


	//   ....[177]....
        /*0bf4*/ 	.word	0x000099b0
        /*0bf8*/ 	.word	0x00000000
        /*0bfc*/ 	.word	0x00000000
        /*0c00*/ 	.short	0x010a
        /*0c02*/ 	.byte	0xff
	.zero		1


	//   ....[178]....
        /*0c04*/ 	.word	0x00009a00
        /*0c08*/ 	.word	0x00000002
        /*0c0c*/ 	.word	0x00000000
        /*0c10*/ 	.short	0x010a
        /*0c12*/ 	.byte	0xff
	.zero		1


	//   ....[179]....
        /*0c14*/ 	.word	0x00009a60
        /*0c18*/ 	.word	0x00000000
        /*0c1c*/ 	.word	0x000001e0
        /*0c20*/ 	.short	0x010a
        /*0c22*/ 	.byte	0xff
	.zero		1


	//   ....[180]....
        /*0c24*/ 	.word	0x00009ab0
        /*0c28*/ 	.word	0x00000000
        /*0c2c*/ 	.word	0x000001a0
        /*0c30*/ 	.short	0x010a
        /*0c32*/ 	.byte	0xff
	.zero		1


	//   ....[181]....
        /*0c34*/ 	.word	0x00009b00
        /*0c38*/ 	.word	0x0000001b
        /*0c3c*/ 	.word	0x000001f0
        /*0c40*/ 	.short	0x010a
        /*0c42*/ 	.byte	0xff
	.zero		1


	//   ....[182]....
        /*0c44*/ 	.word	0x00009b50
        /*0c48*/ 	.word	0x00000003
        /*0c4c*/ 	.word	0x000001a0
        /*0c50*/ 	.short	0x010a
        /*0c52*/ 	.byte	0xff
	.zero		1


	//----- nvinfo : EIATTR_NUM_MBARRIERS
	.align		4
.L_47:
        /*0c54*/ 	.byte	0x03, 0x38
        /*0c56*/ 	.short	0x0042


	//----- nvinfo : EIATTR_EXIT_INSTR_OFFSETS
	.align		4
        /*0c58*/ 	.byte	0x04, 0x1c
        /*0c5a*/ 	.short	(.L_49 - .L_48)


	//   ....[0]....
.L_48:
        /*0c5c*/ 	.word	0x00003c10


	//   ....[1]....
        /*0c60*/ 	.word	0x00003ec0


	//   ....[2]....
        /*0c64*/ 	.word	0x00003f20


	//   ....[3]....
        /*0c68*/ 	.word	0x00004c40


	//   ....[4]....
        /*0c6c*/ 	.word	0x00006090


	//   ....[5]....
        /*0c70*/ 	.word	0x000060d0


	//   ....[6]....
        /*0c74*/ 	.word	0x000089c0


	//   ....[7]....
        /*0c78*/ 	.word	0x00008a40


	//   ....[8]....
        /*0c7c*/ 	.word	0x00008a70


	//   ....[9]....
        /*0c80*/ 	.word	0x00008af0


	//----- nvinfo : EIATTR_MAX_THREADS
	.align		4
.L_49:
        /*0c84*/ 	.byte	0x04, 0x05
        /*0c86*/ 	.short	(.L_51 - .L_50)
.L_50:
        /*0c88*/ 	.word	0x00000100
        /*0c8c*/ 	.word	0x00000001
        /*0c90*/ 	.word	0x00000001


	//----- nvinfo : EIATTR_CRS_STACK_SIZE
	.align		4
.L_51:
        /*0c94*/ 	.byte	0x04, 0x1e
        /*0c96*/ 	.short	(.L_53 - .L_52)
.L_52:
        /*0c98*/ 	.word	0x00000000


	//----- nvinfo : EIATTR_CBANK_PARAM_SIZE
	.align		4
.L_53:
        /*0c9c*/ 	.byte	0x03, 0x19
        /*0c9e*/ 	.short	0x0800


	//----- nvinfo : EIATTR_PARAM_CBANK
	.align		4
        /*0ca0*/ 	.byte	0x04, 0x0a
        /*0ca2*/ 	.short	(.L_55 - .L_54)
	.align		4
.L_54:
        /*0ca4*/ 	.word	index@(.nv.constant0._ZN7cutlass13device_kernelINS_4conv6kernel13ConvUniversalINS1_16ConvProblemShapeILNS1_8OperatorE2ELi2EEENS1_10collective14CollectiveConvINS1_47MainloopSm100TmaUmmaWarpSpecializedImplicitGemmILS5_2ELi26ELi2ELi1ELi2EN4cute5tupleIJNSA_1CILi1EEESD_SD_EEEEENSB_IJNSC_ILi64EEENSB_IJSG_EEENSB_IJNSC_ILi32EEEEEEEEENS_10bfloat16_tESL_NSA_8TiledMMAINSA_8MMA_AtomIJNSA_20SM100_MMA_F16BF16_SSISL_SL_fLi64ELi64ELNSA_4UMMA5MajorE1ELSQ_1ELNSP_7ScaleInE0ELSR_0EEEEEENSA_6LayoutISE_NSB_IJNSC_ILi0EEESV_SV_EEEEENSB_IJNSA_10UnderscoreESY_SY_EEEEENS7_6detail27Sm100ImplicitGemmTileTraitsINSA_13SM90_TMA_LOADENSA_14ComposedLayoutINSA_7SwizzleILi3ELi4ELi3EEENSA_18smem_ptr_flag_bitsILi16EEENSU_INSB_IJSG_NSC_ILi8EEEEEENSB_IJSD_SG_EEEEEEEvEENS12_INSA_20SM90_TMA_LOAD_IM2COLES1D_vEEEENS_8epilogue10collective18CollectiveEpilogueINS1I_23Sm100TmaWarpSpecializedILi3ELi2ELi16ELb1ELb0EEEJSK_NSB_IJNSU_ISG_SD_EENSU_ISI_SD_EEEEESL_NSB_IJlNSB_IJSD_llEEESV_EEESL_S1R_NS1I_6fusion15FusionCallbacksIS1M_NS1S_17LinearCombinationISL_fSL_fLNS_15FloatRoundStyleE2EEESK_S1P_JEEENSA_5SM1004TMEM4LOAD26SM100_TMEM_LOAD_16dp256b4xES13_NS14_INS15_ILi2ELi4ELi3EEES18_NSU_INSB_IJS19_SI_EEENSB_IJSI_SD_EEEEEEENSA_17SM75_U32x4_LDSM_NENSA_14SM90_TMA_STOREES26_NSA_17SM90_U32x4_STSM_NENSA_39AutoVectorizingCopyWithAssumedAlignmentILi128EEEEEEvvEEEEvNT_6ParamsE)
        /*0ca8*/ 	.short	0x0380
        /*0caa*/ 	.short	0x0800


	//----- nvinfo : EIATTR_SW_WAR
	.align		4
.L_55:
        /*0cac*/ 	.byte	0x04, 0x36
        /*0cae*/ 	.short	(.L_57 - .L_56)
.L_56:
        /*0cb0*/ 	.word	0x00000008
.L_57:


//--------------------- .nv.callgraph             --------------------------
	.section	.nv.callgraph,"",@"SHT_CUDA_CALLGRAPH"
	.align	4
	.sectionentsize	8
	.align		4
        /*0000*/ 	.word	0x00000000
	.align		4
        /*0004*/ 	.word	0xffffffff
	.align		4
        /*0008*/ 	.word	index@(_ZN7cutlass13device_kernelINS_4conv6kernel13ConvUniversalINS1_16ConvProblemShapeILNS1_8OperatorE2ELi2EEENS1_10collective14CollectiveConvINS1_47MainloopSm100TmaUmmaWarpSpecializedImplicitGemmILS5_2ELi26ELi2ELi1ELi2EN4cute5tupleIJNSA_1CILi1EEESD_SD_EEEEENSB_IJNSC_ILi64EEENSB_IJSG_EEENSB_IJNSC_ILi32EEEEEEEEENS_10bfloat16_tESL_NSA_8TiledMMAINSA_8MMA_AtomIJNSA_20SM100_MMA_F16BF16_SSISL_SL_fLi64ELi64ELNSA_4UMMA5MajorE1ELSQ_1ELNSP_7ScaleInE0ELSR_0EEEEEENSA_6LayoutISE_NSB_IJNSC_ILi0EEESV_SV_EEEEENSB_IJNSA_10UnderscoreESY_SY_EEEEENS7_6detail27Sm100ImplicitGemmTileTraitsINSA_13SM90_TMA_LOADENSA_14ComposedLayoutINSA_7SwizzleILi3ELi4ELi3EEENSA_18smem_ptr_flag_bitsILi16EEENSU_INSB_IJSG_NSC_ILi8EEEEEENSB_IJSD_SG_EEEEEEEvEENS12_INSA_20SM90_TMA_LOAD_IM2COLES1D_vEEEENS_8epilogue10collective18CollectiveEpilogueINS1I_23Sm100TmaWarpSpecializedILi3ELi2ELi16ELb1ELb0EEEJSK_NSB_IJNSU_ISG_SD_EENSU_ISI_SD_EEEEESL_NSB_IJlNSB_IJSD_llEEESV_EEESL_S1R_NS1I_6fusion15FusionCallbacksIS1M_NS1S_17LinearCombinationISL_fSL_fLNS_15FloatRoundStyleE2EEESK_S1P_JEEENSA_5SM1004TMEM4LOAD26SM100_TMEM_LOAD_16dp256b4xES13_NS14_INS15_ILi2ELi4ELi3EEES18_NSU_INSB_IJS19_SI_EEENSB_IJSI_SD_EEEEEEENSA_17SM75_U32x4_LDSM_NENSA_14SM90_TMA_STOREES26_NSA_17SM90_U32x4_STSM_NENSA_39AutoVectorizingCopyWithAssumedAlignmentILi128EEEEEEvvEEEEvNT_6ParamsE)
	.align		4
        /*000c*/ 	.word	index@(__assertfail)
	.align		4
        /*0010*/ 	.word	0x00000000
	.align		4
        /*0014*/ 	.word	0xfffffffe
	.align		4
        /*0018*/ 	.word	0x00000000
	.align		4
        /*001c*/ 	.word	0xfffffffd
	.align		4
        /*0020*/ 	.word	0x00000000
	.align		4
        /*0024*/ 	.word	0xfffffffc


//--------------------- .nv.constant4             --------------------------
	.section	.nv.constant4,"a",@progbits
	.align	8
	.align		8
.nv.constant4:
        /*0000*/ 	.dword	__assertfail
	.align		8
        /*0008*/ 	.dword	__unnamed_1
	.align		8
        /*0010*/ 	.dword	__unnamed_2
	.align		8
        /*0018*/ 	.dword	_ZN39_INTERNAL_6101fdb3_4_k_cu_aeeb9d7b_31374cuda3std3__45__cpo5beginE
	.align		8
        /*0020*/ 	.dword	_ZN39_INTERNAL_6101fdb3_4_k_cu_aeeb9d7b_31374cuda3std3__45__cpo3endE
	.align		8
        /*0028*/ 	.dword	_ZN39_INTERNAL_6101fdb3_4_k_cu_aeeb9d7b_31374cuda3std3__45__cpo6cbeginE
	.align		8
        /*0030*/ 	.dword	_ZN39_INTERNAL_6101fdb3_4_k_cu_aeeb9d7b_31374cuda3std3__45__cpo4cendE
	.align		8
        /*0038*/ 	.dword	_ZN39_INTERNAL_6101fdb3_4_k_cu_aeeb9d7b_31374cuda3std3__441_GLOBAL__N__6101fdb3_4_k_cu_aeeb9d7b_31376ignoreE
	.align		8
        /*0040*/ 	.dword	_ZN39_INTERNAL_6101fdb3_4_k_cu_aeeb9d7b_31374cuda3std3__419piecewise_constructE
	.align		8
        /*0048*/ 	.dword	_ZN39_INTERNAL_6101fdb3_4_k_cu_aeeb9d7b_31374cuda3std3__48in_placeE
	.align		8
        /*0050*/ 	.dword	_ZN39_INTERNAL_6101fdb3_4_k_cu_aeeb9d7b_31374cuda3std6ranges3__45__cpo4swapE
	.align		8
        /*0058*/ 	.dword	_ZN39_INTERNAL_6101fdb3_4_k_cu_aeeb9d7b_31374cuda3std6ranges3__45__cpo9iter_moveE
	.align		8
        /*0060*/ 	.dword	_ZN39_INTERNAL_6101fdb3_4_k_cu_aeeb9d7b_31374cute7productE
	.align		8
        /*0068*/ 	.dword	_ZN39_INTERNAL_6101fdb3_4_k_cu_aeeb9d7b_31374cute1_E
	.align		8
        /*0070*/ 	.dword	$str$27
	.align		8
        /*0078*/ 	.dword	$str$28
	.align		8
        /*0080*/ 	.dword	$str$29
	.align		8
        /*0088*/ 	.dword	$str$30


//--------------------- .text._ZN7cutlass13device_kernelINS_4conv6kernel13ConvUniversalINS1_16ConvProblemShapeILNS1_8OperatorE2ELi2EEENS1_10collective14CollectiveConvINS1_47MainloopSm100TmaUmmaWarpSpecializedImplicitGemmILS5_2ELi26ELi2ELi1ELi2EN4cute5tupleIJNSA_1CILi1EEESD_SD_EEEEENSB_IJNSC_ILi64EEENSB_IJSG_EEENSB_IJNSC_ILi32EEEEEEEEENS_10bfloat16_tESL_NSA_8TiledMMAINSA_8MMA_AtomIJNSA_20SM100_MMA_F16BF16_SSISL_SL_fLi64ELi64ELNSA_4UMMA5MajorE1ELSQ_1ELNSP_7ScaleInE0ELSR_0EEEEEENSA_6LayoutISE_NSB_IJNSC_ILi0EEESV_SV_EEEEENSB_IJNSA_10UnderscoreESY_SY_EEEEENS7_6detail27Sm100ImplicitGemmTileTraitsINSA_13SM90_TMA_LOADENSA_14ComposedLayoutINSA_7SwizzleILi3ELi4ELi3EEENSA_18smem_ptr_flag_bitsILi16EEENSU_INSB_IJSG_NSC_ILi8EEEEEENSB_IJSD_SG_EEEEEEEvEENS12_INSA_20SM90_TMA_LOAD_IM2COLES1D_vEEEENS_8epilogue10collective18CollectiveEpilogueINS1I_23Sm100TmaWarpSpecializedILi3ELi2ELi16ELb1ELb0EEEJSK_NSB_IJNSU_ISG_SD_EENSU_ISI_SD_EEEEESL_NSB_IJlNSB_IJSD_llEEESV_EEESL_S1R_NS1I_6fusion15FusionCallbacksIS1M_NS1S_17LinearCombinationISL_fSL_fLNS_15FloatRoundStyleE2EEESK_S1P_JEEENSA_5SM1004TMEM4LOAD26SM100_TMEM_LOAD_16dp256b4xES13_NS14_INS15_ILi2ELi4ELi3EEES18_NSU_INSB_IJS19_SI_EEENSB_IJSI_SD_EEEEEEENSA_17SM75_U32x4_LDSM_NENSA_14SM90_TMA_STOREES26_NSA_17SM90_U32x4_STSM_NENSA_39AutoVectorizingCopyWithAssumedAlignmentILi128EEEEEEvvEEEEvNT_6ParamsE --------------------------
	.section	.text._ZN7cutlass13device_kernelINS_4conv6kernel13ConvUniversalINS1_16ConvProblemShapeILNS1_8OperatorE2ELi2EEENS1_10collective14CollectiveConvINS1_47MainloopSm100TmaUmmaWarpSpecializedImplicitGemmILS5_2ELi26ELi2ELi1ELi2EN4cute5tupleIJNSA_1CILi1EEESD_SD_EEEEENSB_IJNSC_ILi64EEENSB_IJSG_EEENSB_IJNSC_ILi32EEEEEEEEENS_10bfloat16_tESL_NSA_8TiledMMAINSA_8MMA_AtomIJNSA_20SM100_MMA_F16BF16_SSISL_SL_fLi64ELi64ELNSA_4UMMA5MajorE1ELSQ_1ELNSP_7ScaleInE0ELSR_0EEEEEENSA_6LayoutISE_NSB_IJNSC_ILi0EEESV_SV_EEEEENSB_IJNSA_10UnderscoreESY_SY_EEEEENS7_6detail27Sm100ImplicitGemmTileTraitsINSA_13SM90_TMA_LOADENSA_14ComposedLayoutINSA_7SwizzleILi3ELi4ELi3EEENSA_18smem_ptr_flag_bitsILi16EEENSU_INSB_IJSG_NSC_ILi8EEEEEENSB_IJSD_SG_EEEEEEEvEENS12_INSA_20SM90_TMA_LOAD_IM2COLES1D_vEEEENS_8epilogue10collective18CollectiveEpilogueINS1I_23Sm100TmaWarpSpecializedILi3ELi2ELi16ELb1ELb0EEEJSK_NSB_IJNSU_ISG_SD_EENSU_ISI_SD_EEEEESL_NSB_IJlNSB_IJSD_llEEESV_EEESL_S1R_NS1I_6fusion15FusionCallbacksIS1M_NS1S_17LinearCombinationISL_fSL_fLNS_15FloatRoundStyleE2EEESK_S1P_JEEENSA_5SM1004TMEM4LOAD26SM100_TMEM_LOAD_16dp256b4xES13_NS14_INS15_ILi2ELi4ELi3EEES18_NSU_INSB_IJS19_SI_EEENSB_IJSI_SD_EEEEEEENSA_17SM75_U32x4_LDSM_NENSA_14SM90_TMA_STOREES26_NSA_17SM90_U32x4_STSM_NENSA_39AutoVectorizingCopyWithAssumedAlignmentILi128EEEEEEvvEEEEvNT_6ParamsE,"ax",@progbits
	.align	128
.text._ZN7cutlass13device_kernelINS_4conv6kernel13ConvUniversalINS1_16ConvProblemShapeILNS1_8OperatorE2ELi2EEENS1_10collective14CollectiveConvINS1_47MainloopSm100TmaUmmaWarpSpecializedImplicitGemmILS5_2ELi26ELi2ELi1ELi2EN4cute5tupleIJNSA_1CILi1EEESD_SD_EEEEENSB_IJNSC_ILi64EEENSB_IJSG_EEENSB_IJNSC_ILi32EEEEEEEEENS_10bfloat16_tESL_NSA_8TiledMMAINSA_8MMA_AtomIJNSA_20SM100_MMA_F16BF16_SSISL_SL_fLi64ELi64ELNSA_4UMMA5MajorE1ELSQ_1ELNSP_7ScaleInE0ELSR_0EEEEEENSA_6LayoutISE_NSB_IJNSC_ILi0EEESV_SV_EEEEENSB_IJNSA_10UnderscoreESY_SY_EEEEENS7_6detail27Sm100ImplicitGemmTileTraitsINSA_13SM90_TMA_LOADENSA_14ComposedLayoutINSA_7SwizzleILi3ELi4ELi3EEENSA_18smem_ptr_flag_bitsILi16EEENSU_INSB_IJSG_NSC_ILi8EEEEEENSB_IJSD_SG_EEEEEEEvEENS12_INSA_20SM90_TMA_LOAD_IM2COLES1D_vEEEENS_8epilogue10collective18CollectiveEpilogueINS1I_23Sm100TmaWarpSpecializedILi3ELi2ELi16ELb1ELb0EEEJSK_NSB_IJNSU_ISG_SD_EENSU_ISI_SD_EEEEESL_NSB_IJlNSB_IJSD_llEEESV_EEESL_S1R_NS1I_6fusion15FusionCallbacksIS1M_NS1S_17LinearCombinationISL_fSL_fLNS_15FloatRoundStyleE2EEESK_S1P_JEEENSA_5SM1004TMEM4LOAD26SM100_TMEM_LOAD_16dp256b4xES13_NS14_INS15_ILi2ELi4ELi3EEES18_NSU_INSB_IJS19_SI_EEENSB_IJSI_SD_EEEEEEENSA_17SM75_U32x4_LDSM_NENSA_14SM90_TMA_STOREES26_NSA_17SM90_U32x4_STSM_NENSA_39AutoVectorizingCopyWithAssumedAlignmentILi128EEEEEEvvEEEEvNT_6ParamsE:
        .type           _ZN7cutlass13device_kernelINS_4conv6kernel13ConvUniversalINS1_16ConvProblemShapeILNS1_8OperatorE2ELi2EEENS1_10collective14CollectiveConvINS1_47MainloopSm100TmaUmmaWarpSpecializedImplicitGemmILS5_2ELi26ELi2ELi1ELi2EN4cute5tupleIJNSA_1CILi1EEESD_SD_EEEEENSB_IJNSC_ILi64EEENSB_IJSG_EEENSB_IJNSC_ILi32EEEEEEEEENS_10bfloat16_tESL_NSA_8TiledMMAINSA_8MMA_AtomIJNSA_20SM100_MMA_F16BF16_SSISL_SL_fLi64ELi64ELNSA_4UMMA5MajorE1ELSQ_1ELNSP_7ScaleInE0ELSR_0EEEEEENSA_6LayoutISE_NSB_IJNSC_ILi0EEESV_SV_EEEEENSB_IJNSA_10UnderscoreESY_SY_EEEEENS7_6detail27Sm100ImplicitGemmTileTraitsINSA_13SM90_TMA_LOADENSA_14ComposedLayoutINSA_7SwizzleILi3ELi4ELi3EEENSA_18smem_ptr_flag_bitsILi16EEENSU_INSB_IJSG_NSC_ILi8EEEEEENSB_IJSD_SG_EEEEEEEvEENS12_INSA_20SM90_TMA_LOAD_IM2COLES1D_vEEEENS_8epilogue10collective18CollectiveEpilogueINS1I_23Sm100TmaWarpSpecializedILi3ELi2ELi16ELb1ELb0EEEJSK_NSB_IJNSU_ISG_SD_EENSU_ISI_SD_EEEEESL_NSB_IJlNSB_IJSD_llEEESV_EEESL_S1R_NS1I_6fusion15FusionCallbacksIS1M_NS1S_17LinearCombinationISL_fSL_fLNS_15FloatRoundStyleE2EEESK_S1P_JEEENSA_5SM1004TMEM4LOAD26SM100_TMEM_LOAD_16dp256b4xES13_NS14_INS15_ILi2ELi4ELi3EEES18_NSU_INSB_IJS19_SI_EEENSB_IJSI_SD_EEEEEEENSA_17SM75_U32x4_LDSM_NENSA_14SM90_TMA_STOREES26_NSA_17SM90_U32x4_STSM_NENSA_39AutoVectorizingCopyWithAssumedAlignmentILi128EEEEEEvvEEEEvNT_6ParamsE,@function
        .size           _ZN7cutlass13device_kernelINS_4conv6kernel13ConvUniversalINS1_16ConvProblemShapeILNS1_8OperatorE2ELi2EEENS1_10collective14CollectiveConvINS1_47MainloopSm100TmaUmmaWarpSpecializedImplicitGemmILS5_2ELi26ELi2ELi1ELi2EN4cute5tupleIJNSA_1CILi1EEESD_SD_EEEEENSB_IJNSC_ILi64EEENSB_IJSG_EEENSB_IJNSC_ILi32EEEEEEEEENS_10bfloat16_tESL_NSA_8TiledMMAINSA_8MMA_AtomIJNSA_20SM100_MMA_F16BF16_SSISL_SL_fLi64ELi64ELNSA_4UMMA5MajorE1ELSQ_1ELNSP_7ScaleInE0ELSR_0EEEEEENSA_6LayoutISE_NSB_IJNSC_ILi0EEESV_SV_EEEEENSB_IJNSA_10UnderscoreESY_SY_EEEEENS7_6detail27Sm100ImplicitGemmTileTraitsINSA_13SM90_TMA_LOADENSA_14ComposedLayoutINSA_7SwizzleILi3ELi4ELi3EEENSA_18smem_ptr_flag_bitsILi16EEENSU_INSB_IJSG_NSC_ILi8EEEEEENSB_IJSD_SG_EEEEEEEvEENS12_INSA_20SM90_TMA_LOAD_IM2COLES1D_vEEEENS_8epilogue10collective18CollectiveEpilogueINS1I_23Sm100TmaWarpSpecializedILi3ELi2ELi16ELb1ELb0EEEJSK_NSB_IJNSU_ISG_SD_EENSU_ISI_SD_EEEEESL_NSB_IJlNSB_IJSD_llEEESV_EEESL_S1R_NS1I_6fusion15FusionCallbacksIS1M_NS1S_17LinearCombinationISL_fSL_fLNS_15FloatRoundStyleE2EEESK_S1P_JEEENSA_5SM1004TMEM4LOAD26SM100_TMEM_LOAD_16dp256b4xES13_NS14_INS15_ILi2ELi4ELi3EEES18_NSU_INSB_IJS19_SI_EEENSB_IJSI_SD_EEEEEEENSA_17SM75_U32x4_LDSM_NENSA_14SM90_TMA_STOREES26_NSA_17SM90_U32x4_STSM_NENSA_39AutoVectorizingCopyWithAssumedAlignmentILi128EEEEEEvvEEEEvNT_6ParamsE,(.L_x_210 - _ZN7cutlass13device_kernelINS_4conv6kernel13ConvUniversalINS1_16ConvProblemShapeILNS1_8OperatorE2ELi2EEENS1_10collective14CollectiveConvINS1_47MainloopSm100TmaUmmaWarpSpecializedImplicitGemmILS5_2ELi26ELi2ELi1ELi2EN4cute5tupleIJNSA_1CILi1EEESD_SD_EEEEENSB_IJNSC_ILi64EEENSB_IJSG_EEENSB_IJNSC_ILi32EEEEEEEEENS_10bfloat16_tESL_NSA_8TiledMMAINSA_8MMA_AtomIJNSA_20SM100_MMA_F16BF16_SSISL_SL_fLi64ELi64ELNSA_4UMMA5MajorE1ELSQ_1ELNSP_7ScaleInE0ELSR_0EEEEEENSA_6LayoutISE_NSB_IJNSC_ILi0EEESV_SV_EEEEENSB_IJNSA_10UnderscoreESY_SY_EEEEENS7_6detail27Sm100ImplicitGemmTileTraitsINSA_13SM90_TMA_LOADENSA_14ComposedLayoutINSA_7SwizzleILi3ELi4ELi3EEENSA_18smem_ptr_flag_bitsILi16EEENSU_INSB_IJSG_NSC_ILi8EEEEEENSB_IJSD_SG_EEEEEEEvEENS12_INSA_20SM90_TMA_LOAD_IM2COLES1D_vEEEENS_8epilogue10collective18CollectiveEpilogueINS1I_23Sm100TmaWarpSpecializedILi3ELi2ELi16ELb1ELb0EEEJSK_NSB_IJNSU_ISG_SD_EENSU_ISI_SD_EEEEESL_NSB_IJlNSB_IJSD_llEEESV_EEESL_S1R_NS1I_6fusion15FusionCallbacksIS1M_NS1S_17LinearCombinationISL_fSL_fLNS_15FloatRoundStyleE2EEESK_S1P_JEEENSA_5SM1004TMEM4LOAD26SM100_TMEM_LOAD_16dp256b4xES13_NS14_INS15_ILi2ELi4ELi3EEES18_NSU_INSB_IJS19_SI_EEENSB_IJSI_SD_EEEEEEENSA_17SM75_U32x4_LDSM_NENSA_14SM90_TMA_STOREES26_NSA_17SM90_U32x4_STSM_NENSA_39AutoVectorizingCopyWithAssumedAlignmentILi128EEEEEEvvEEEEvNT_6ParamsE)
        .other          _ZN7cutlass13device_kernelINS_4conv6kernel13ConvUniversalINS1_16ConvProblemShapeILNS1_8OperatorE2ELi2EEENS1_10collective14CollectiveConvINS1_47MainloopSm100TmaUmmaWarpSpecializedImplicitGemmILS5_2ELi26ELi2ELi1ELi2EN4cute5tupleIJNSA_1CILi1EEESD_SD_EEEEENSB_IJNSC_ILi64EEENSB_IJSG_EEENSB_IJNSC_ILi32EEEEEEEEENS_10bfloat16_tESL_NSA_8TiledMMAINSA_8MMA_AtomIJNSA_20SM100_MMA_F16BF16_SSISL_SL_fLi64ELi64ELNSA_4UMMA5MajorE1ELSQ_1ELNSP_7ScaleInE0ELSR_0EEEEEENSA_6LayoutISE_NSB_IJNSC_ILi0EEESV_SV_EEEEENSB_IJNSA_10UnderscoreESY_SY_EEEEENS7_6detail27Sm100ImplicitGemmTileTraitsINSA_13SM90_TMA_LOADENSA_14ComposedLayoutINSA_7SwizzleILi3ELi4ELi3EEENSA_18smem_ptr_flag_bitsILi16EEENSU_INSB_IJSG_NSC_ILi8EEEEEENSB_IJSD_SG_EEEEEEEvEENS12_INSA_20SM90_TMA_LOAD_IM2COLES1D_vEEEENS_8epilogue10collective18CollectiveEpilogueINS1I_23Sm100TmaWarpSpecializedILi3ELi2ELi16ELb1ELb0EEEJSK_NSB_IJNSU_ISG_SD_EENSU_ISI_SD_EEEEESL_NSB_IJlNSB_IJSD_llEEESV_EEESL_S1R_NS1I_6fusion15FusionCallbacksIS1M_NS1S_17LinearCombinationISL_fSL_fLNS_15FloatRoundStyleE2EEESK_S1P_JEEENSA_5SM1004TMEM4LOAD26SM100_TMEM_LOAD_16dp256b4xES13_NS14_INS15_ILi2ELi4ELi3EEES18_NSU_INSB_IJS19_SI_EEENSB_IJSI_SD_EEEEEEENSA_17SM75_U32x4_LDSM_NENSA_14SM90_TMA_STOREES26_NSA_17SM90_U32x4_STSM_NENSA_39AutoVectorizingCopyWithAssumedAlignmentILi128EEEEEEvvEEEEvNT_6ParamsE,@"STO_CUDA_ENTRY STV_DEFAULT"
_ZN7cutlass13device_kernelINS_4conv6kernel13ConvUniversalINS1_16ConvProblemShapeILNS1_8OperatorE2ELi2EEENS1_10collective14CollectiveConvINS1_47MainloopSm100TmaUmmaWarpSpecializedImplicitGemmILS5_2ELi26ELi2ELi1ELi2EN4cute5tupleIJNSA_1CILi1EEESD_SD_EEEEENSB_IJNSC_ILi64EEENSB_IJSG_EEENSB_IJNSC_ILi32EEEEEEEEENS_10bfloat16_tESL_NSA_8TiledMMAINSA_8MMA_AtomIJNSA_20SM100_MMA_F16BF16_SSISL_SL_fLi64ELi64ELNSA_4UMMA5MajorE1ELSQ_1ELNSP_7ScaleInE0ELSR_0EEEEEENSA_6LayoutISE_NSB_IJNSC_ILi0EEESV_SV_EEEEENSB_IJNSA_10UnderscoreESY_SY_EEEEENS7_6detail27Sm100ImplicitGemmTileTraitsINSA_13SM90_TMA_LOADENSA_14ComposedLayoutINSA_7SwizzleILi3ELi4ELi3EEENSA_18smem_ptr_flag_bitsILi16EEENSU_INSB_IJSG_NSC_ILi8EEEEEENSB_IJSD_SG_EEEEEEEvEENS12_INSA_20SM90_TMA_LOAD_IM2COLES1D_vEEEENS_8epilogue10collective18CollectiveEpilogueINS1I_23Sm100TmaWarpSpecializedILi3ELi2ELi16ELb1ELb0EEEJSK_NSB_IJNSU_ISG_SD_EENSU_ISI_SD_EEEEESL_NSB_IJlNSB_IJSD_llEEESV_EEESL_S1R_NS1I_6fusion15FusionCallbacksIS1M_NS1S_17LinearCombinationISL_fSL_fLNS_15FloatRoundStyleE2EEESK_S1P_JEEENSA_5SM1004TMEM4LOAD26SM100_TMEM_LOAD_16dp256b4xES13_NS14_INS15_ILi2ELi4ELi3EEES18_NSU_INSB_IJS19_SI_EEENSB_IJSI_SD_EEEEEEENSA_17SM75_U32x4_LDSM_NENSA_14SM90_TMA_STOREES26_NSA_17SM90_U32x4_STSM_NENSA_39AutoVectorizingCopyWithAssumedAlignmentILi128EEEEEEvvEEEEvNT_6ParamsE:
[----:B------:R-:W1:Y:S01]  /*0000*/  LDC R1, c[0x0][0x37c] ;  /* 0x0000df00ff017b82 */ /* 0x000e620000000800 */
[----:B------:R-:W2:Y:S07]  /*0010*/  S2R R54, SR_TID.X ;  /* 0x0000000000367919 */ /* 0x000eae0000002100 */
[----:B------:R-:W3:Y:S01]  /*0020*/  LDC.64 R2, c[0x0][0x890] ;  /* 0x00022400ff027b82 */ /* 0x000ee20000000a00 */
[----:B------:R-:W-:Y:S01]  /*0030*/  ELECT P2, URZ, PT ;  /* 0x0000000000ff782f */ /* 0x000fe20003840000 */
[----:B-1----:R-:W-:Y:S01]  /*0040*/  VIADD R1, R1, 0xfffffff8 ;  /* 0xfffffff801017836 */ /* 0x002fe20000000000 */
[----:B------:R-:W-:-:S02]  /*0050*/  PRMT R55, RZ, 0x7610, R55 ;  /* 0x00007610ff377816 */ /* 0x000fc40000000037 */
[----:B---3--:R-:W-:-:S04]  /*0060*/  ISETP.NE.U32.AND P0, PT, R2, RZ, PT ;  /* 0x000000ff0200720c */ /* 0x008fc80003f05070 */
[----:B------:R-:W-:Y:S02]  /*0070*/  ISETP.NE.AND.EX P0, PT, R3, RZ, PT, P0 ;  /* 0x000000ff0300720c */ /* 0x000fe40003f05300 */
[----:B--2---:R-:W-:-:S05]  /*0080*/  SHF.R.U32.HI R56, RZ, 0x5, R54 ;  /* 0x00000005ff387819 */ /* 0x004fca0000011636 */
[----:B------:R-:W1:Y:S02]  /*0090*/  SHFL.IDX PT, R0, R56, RZ, 0x1f ;  /* 0x00001fff38007589 */ /* 0x000e6400000e0000 */
[----:B-1----:R-:W-:-:S04]  /*00a0*/  R2UR UR15, R0 ;  /* 0x00000000000f72ca */ /* 0x002fc800000e0000 */
[----:B------:R-:W-:Y:S05]  /*00b0*/  @P0 BRA `(.L_x_0) ;  /* 0x0000000000300947 */ /* 0x000fea0003800000 */
[----:B------:R-:W1:Y:S02]  /*00c0*/  LDCU.64 UR4, c[0x0][0x888] ;  /* 0x00011100ff0477ac */ /* 0x000e640008000a00 */
[----:B-1----:R-:W-:-:S04]  /*00d0*/  UISETP.NE.U32.AND UP0, UPT, UR4, URZ, UPT ;  /* 0x000000ff0400728c */ /* 0x002fc8000bf05070 */
[----:B------:R-:W-:-:S09]  /*00e0*/  UISETP.NE.AND.EX UP0, UPT, UR5, URZ, UPT, UP0 ;  /* 0x000000ff0500728c */ /* 0x000fd2000bf05300 */
[----:B------:R-:W-:Y:S05]  /*00f0*/  BRA.U !UP0, `(.L_x_1) ;  /* 0x0000000108147547 */ /* 0x000fea000b800000 */
[----:B------:R-:W1:Y:S01]  /*0100*/  LDC.64 R26, c[0x0][0x888] ;  /* 0x00022200ff1a7b82 */ /* 0x000e620000000a00 */
[----:B------:R-:W1:Y:S02]  /*0110*/  LDCU.64 UR4, c[0x0][0x358] ;  /* 0x00006b00ff0477ac */ /* 0x000e640008000a00 */
[----:B-1----:R1:W5:Y:S01]  /*0120*/  LDG.E R26, desc[UR4][R26.64] ;  /* 0x000000041a1a7981 */ /* 0x002362000c1e1900 */
[----:B------:R-:W-:Y:S01]  /*0130*/  HFMA2 R55, -RZ, RZ, 0, 5.9604644775390625e-08 ;  /* 0x00000001ff377431 */ /* 0x000fe200000001ff */
[----:B------:R-:W-:Y:S05]  /*0140*/  BRA `(.L_x_0) ;  /* 0x00000000000c7947 */ /* 0x000fea0003800000 */
.L_x_1:
[----:B------:R-:W1:Y:S01]  /*0150*/  LDCU UR4, c[0x0][0x880] ;  /* 0x00011000ff0477ac */ /* 0x000e620008000800 */
[----:B------:R-:W-:Y:S01]  /*0160*/  HFMA2 R55, -RZ, RZ, 0, 5.9604644775390625e-08 ;  /* 0x00000001ff377431 */ /* 0x000fe200000001ff */
[----:B-1----:R-:W-:-:S07]  /*0170*/  MOV R26, UR4 ;  /* 0x00000004001a7c02 */ /* 0x002fce0008000f00 */
.L_x_0:
[----:B------:R-:W2:Y:S02]  /*0180*/  LDCU.64 UR4, c[0x0][0x8b0] ;  /* 0x00011600ff0477ac */ /* 0x000ea40008000a00 */
[----:B--2---:R-:W-:-:S04]  /*0190*/  UISETP.NE.U32.AND UP0, UPT, UR4, URZ, UPT ;  /* 0x000000ff0400728c */ /* 0x004fc8000bf05070 */
[----:B------:R-:W-:-:S09]  /*01a0*/  UISETP.NE.AND.EX UP0, UPT, UR5, URZ, UPT, UP0 ;  /* 0x000000ff0500728c */ /* 0x000fd2000bf05300 */
[----:B------:R-:W-:Y:S05]  /*01b0*/  BRA.U UP0, `(.L_x_2) ;  /* 0x0000000100287547 */ /* 0x000fea000b800000 */
[----:B------:R-:W2:Y:S02]  /*01c0*/  LDCU.64 UR4, c[0x0][0x8a8] ;  /* 0x00011500ff0477ac */ /* 0x000ea40008000a00 */
[----:B--2---:R-:W-:-:S04]  /*01d0*/  UISETP.NE.U32.AND UP0, UPT, UR4, URZ, UPT ;  /* 0x000000ff0400728c */ /* 0x004fc8000bf05070 */
[----:B------:R-:W-:-:S09]  /*01e0*/  UISETP.NE.AND.EX UP0, UPT, UR5, URZ, UPT, UP0 ;  /* 0x000000ff0500728c */ /* 0x000fd2000bf05300 */
[----:B------:R-:W-:Y:S05]  /*01f0*/  BRA.U !UP0, `(.L_x_3) ;  /* 0x0000000108107547 */ /* 0x000fea000b800000 */
[----:B------:R-:W2:Y:S01]  /*0200*/  LDC.64 R24, c[0x0][0x8a8] ;  /* 0x00022a00ff187b82 */ /* 0x000ea20000000a00 */
[----:B------:R-:W2:Y:S02]  /*0210*/  LDCU.64 UR4, c[0x0][0x358] ;  /* 0x00006b00ff0477ac */ /* 0x000ea40008000a00 */
[----:B--2---:R2:W5:Y:S01]  /*0220*/  LDG.E R24, desc[UR4][R24.64] ;  /* 0x0000000418187981 */ /* 0x004562000c1e1900 */
[----:B------:R-:W-:Y:S05]  /*0230*/  BRA `(.L_x_2) ;  /* 0x0000000000087947 */ /* 0x000fea0003800000 */
.L_x_3:
[----:B------:R-:W2:Y:S02]  /*0240*/  LDCU UR4, c[0x0][0x8a0] ;  /* 0x00011400ff0477ac */ /* 0x000ea40008000800 */
[----:B--2---:R-:W-:Y:S02]  /*0250*/  MOV R24, UR4 ;  /* 0x0000000400187c02 */ /* 0x004fe40008000f00 */
.L_x_2:
[----:B------:R-:W3:Y:S01]  /*0260*/  LDC.64 R4, c[0x0][0x888] ;  /* 0x00022200ff047b82 */ /* 0x000ee20000000a00 */
[----:B------:R-:W-:Y:S01]  /*0270*/  IMAD.U32 R0, RZ, RZ, UR15 ;  /* 0x0000000fff007e24 */ /* 0x000fe2000f8e00ff */
[----:B------:R-:W-:Y:S01]  /*0280*/  ISETP.EQ.U32.AND P4, PT, R2, RZ, PT ;  /* 0x000000ff0200720c */ /* 0x000fe20003f82070 */
[----:B------:R-:W-:Y:S03]  /*0290*/  BSSY.RECONVERGENT B0, `(.L_x_4) ;  /* 0x0000012000007945 */ /* 0x000fe60003800200 */
[----:B------:R-:W-:Y:S02]  /*02a0*/  ISETP.NE.OR P1, PT, R0, 0x1, !P2 ;  /* 0x000000010000780c */ /* 0x000fe40005725670 */
[----:B---3--:R-:W-:-:S04]  /*02b0*/  ISETP.NE.U32.AND P0, PT, R4, RZ, PT ;  /* 0x000000ff0400720c */ /* 0x008fc80003f05070 */
[----:B------:R-:W-:-:S13]  /*02c0*/  ISETP.NE.AND.EX P0, PT, R5, RZ, PT, P0 ;  /* 0x000000ff0500720c */ /* 0x000fda0003f05300 */
[----:B------:R-:W-:Y:S01]  /*02d0*/  VOTEU.ANY UP3, P0 ;  /* 0x0000000000ff7886 */ /* 0x000fe20000060100 */
[----:B------:R-:W-:Y:S02]  /*02e0*/  PLOP3.LUT P3, PT, PT, PT, UP3, 0x80, 0x8 ;  /* 0x000000000008781c */ /* 0x000fe40003f6f038 */
[----:B------:R-:W-:Y:S02]  /*02f0*/  ISETP.NE.OR P0, PT, R0, 0x3, !P2 ;  /* 0x000000030000780c */ /* 0x000fe40005705670 */
[----:B------:R-:W-:-:S04]  /*0300*/  ISETP.EQ.OR.EX P5, PT, R3, RZ, !P3, P4 ;  /* 0x000000ff0300720c */ /* 0x000fc80005fa2740 */
[----:B------:R-:W-:Y:S01]  /*0310*/  P2R R61, PR, RZ, 0x20 ;  /* 0x00000020ff3d7803 */ /* 0x000fe20000000000 */
[----:B------:R-:W-:Y:S05]  /*0320*/  @P1 BRA `(.L_x_5) ;  /* 0x0000000000201947 */ /* 0x000fea0003800000 */
[----:B------:R-:W3:Y:S02]  /*0330*/  LDCU.64 UR4, c[0x0][0x348] ;  /* 0x00006900ff0477ac */ /* 0x000ee40008000a00 */
[----:B---3--:R-:W-:Y:S02]  /*0340*/  UIADD3 UR6, UP1, UPT, UR4, 0x80, URZ ;  /* 0x0000008004067890 */ /* 0x008fe4000ff3e0ff */
[----:B------:R-:W-:Y:S02]  /*0350*/  UIADD3 UR4, UP0, UPT, UR4, 0x180, URZ ;  /* 0x0000018004047890 */ /* 0x000fe4000ff1e0ff */
[----:B------:R-:W-:Y:S02]  /*0360*/  UIADD3.X UR7, UPT, UPT, URZ, UR5, URZ, UP1, !UPT ;  /* 0x00000005ff077290 */ /* 0x000fe40008ffe4ff */
[----:B------:R-:W-:-:S07]  /*0370*/  UIADD3.X UR5, UPT, UPT, URZ, UR5, URZ, UP0, !UPT ;  /* 0x00000005ff057290 */ /* 0x000fce00087fe4ff */
[----:B------:R3:W-:Y:S02]  /*0380*/  UTMACCTL.PF [UR6] ;  /* 0x00000000060079b9 */ /* 0x0007e40008040000 */
[----:B------:R3:W-:Y:S02]  /*0390*/  UTMACCTL.PF [UR4] ;  /* 0x00000000040079b9 */ /* 0x0007e40008040000 */
[----:B---3--:R-:W-:Y:S01]  /*03a0*/  NOP ;  /* 0x0000000000007918 */ /* 0x008fe20000000000 */
.L_x_5:
[----:B------:R-:W-:Y:S05]  /*03b0*/  BSYNC.RECONVERGENT B0 ;  /* 0x0000000000007941 */ /* 0x000fea0003800200 */
.L_x_4:
[----:B------:R-:W-:Y:S04]  /*03c0*/  BSSY.RECONVERGENT B0, `(.L_x_6) ;  /* 0x000000a000007945 */ /* 0x000fe80003800200 */
        /* <DEDUP_REMOVED lines=9> */
.L_x_7:
[----:B------:R-:W-:Y:S05]  /*0460*/  BSYNC.RECONVERGENT B0 ;  /* 0x0000000000007941 */ /* 0x000fea0003800200 */
.L_x_6:
[----:B------:R-:W-:Y:S01]  /*0470*/  UPLOP3.LUT UP2, UPT, UPT, UPT, UPT, 0x80, 0x8 ;  /* 0x000000000008789c */ /* 0x000fe20003f4f070 */
[----:B------:R-:W-:Y:S10]  /*0480*/  @!P5 BRA `(.L_x_8) ;  /* 0x000000000024d947 */ /* 0x000ff40003800000 */
[----:B------:R-:W-:Y:S01]  /*0490*/  ISETP.NE.U32.AND P1, PT, R2, RZ, PT ;  /* 0x000000ff0200720c */ /* 0x000fe20003f25070 */
[----:B------:R-:W-:Y:S01]  /*04a0*/  USEL UR4, URZ, 0xffffffff, UP3 ;  /* 0xffffffffff047887 */ /* 0x000fe20009800000 */
[----:B-----5:R-:W-:Y:S02]  /*04b0*/  FSETP.NEU.AND P0, PT, R26, RZ, PT ;  /* 0x000000ff1a00720b */ /* 0x020fe40003f0d000 */
[----:B------:R-:W-:-:S11]  /*04c0*/  ISETP.NE.AND.EX P1, PT, R3, RZ, PT, P1 ;  /* 0x000000ff0300720c */ /* 0x000fd60003f25310 */
[----:B------:R-:W-:Y:S02]  /*04d0*/  VOTEU.ANY UP0, P0 ;  /* 0x0000000000ff7886 */ /* 0x000fe40000000100 */
[----:B------:R-:W-:-:S05]  /*04e0*/  VOTEU.ANY UP1, P1 ;  /* 0x0000000000ff7886 */ /* 0x000fca0000820100 */
[----:B------:R-:W-:-:S04]  /*04f0*/  @!UP1 USEL UR4, URZ, 0xffffffff, UP0 ;  /* 0xffffffffff049887 */ /* 0x000fc80008000000 */
[----:B------:R-:W-:-:S04]  /*0500*/  ULOP3.LUT UR4, UR4, 0x1, URZ, 0xc0, !UPT ;  /* 0x0000000104047892 */ /* 0x000fc8000f8ec0ff */
[----:B------:R-:W-:-:S11]  /*0510*/  UISETP.NE.U32.AND UP2, UPT, UR4, 0x1, UPT ;  /* 0x000000010400788c */ /* 0x000fd6000bf45070 */
.L_x_8:
[----:B------:R-:W3:Y:S01]  /*0520*/  SHFL.IDX PT, R2, R56, RZ, 0x1f ;  /* 0x00001fff38027589 */ /* 0x000ee200000e0000 */
[----:B------:R-:W-:-:S04]  /*0530*/  UISETP.NE.AND UP0, UPT, UR15, 0x2, UPT ;  /* 0x000000020f00788c */ /* 0x000fc8000bf05270 */
[----:B------:R-:W-:Y:S01]  /*0540*/  USEL UR43, URZ, 0x1, UP0 ;  /* 0x00000001ff2b7887 */ /* 0x000fe20008000000 */
[----:B---3--:R-:W-:-:S13]  /*0550*/  ISETP.NE.AND P0, PT, R2, RZ, PT ;  /* 0x000000ff0200720c */ /* 0x008fda0003f05270 */
[----:B------:R-:W-:Y:S05]  /*0560*/  @P0 BRA `(.L_x_9) ;  /* 0x0000000400040947 */ /* 0x000fea0003800000 */
[----:B------:R-:W-:Y:S01]  /*0570*/  ELECT P0, URZ, PT ;  /* 0x0000000000ff782f */ /* 0x000fe20003800000 */
[----:B------:R-:W-:-:S12]  /*0580*/  BSSY.RECONVERGENT B0, `(.L_x_9) ;  /* 0x000003f000007945 */ /* 0x000fd80003800200 */
[----:B------:R-:W-:Y:S05]  /*0590*/  @!P0 BRA `(.L_x_10) ;  /* 0x0000000000f48947 */ /* 0x000fea0003800000 */
[----:B------:R-:W3:Y:S01]  /*05a0*/  S2UR UR4, SR_CgaCtaId ;  /* 0x00000000000479c3 */ /* 0x000ee20000008800 */
[----:B------:R-:W-:Y:S01]  /*05b0*/  UMOV UR5, 0x400 ;  /* 0x0000040000057882 */ /* 0x000fe20000000000 */
[----:B------:R-:W-:Y:S02]  /*05c0*/  UMOV UR6, 0x1 ;  /* 0x0000000100067882 */ /* 0x000fe40000000000 */
[----:B------:R-:W-:-:S04]  /*05d0*/  UIADD3 UR6, UPT, UPT, -UR6, 0x100000, URZ ;  /* 0x0010000006067890 */ /* 0x000fc8000fffe1ff */
[----:B------:R-:W-:Y:S02]  /*05e0*/  USHF.L.U32 UR7, UR6, 0xb, URZ ;  /* 0x0000000b06077899 */ /* 0x000fe400080006ff */
[----:B------:R-:W-:Y:S02]  /*05f0*/  USHF.L.U32 UR6, UR6, 0x1, URZ ;  /* 0x0000000106067899 */ /* 0x000fe400080006ff */
[----:B---3--:R-:W-:Y:S01]  /*0600*/  ULEA UR4, UR4, UR5, 0x18 ;  /* 0x0000000504047291 */ /* 0x008fe2000f8ec0ff */
[----:B------:R-:W3:Y:S11]  /*0610*/  FENCE.VIEW.ASYNC.S ;  /* 0x00000000000073c6 */ /* 0x000ef60000000000 */
[----:B---3--:R3:W4:Y:S01]  /*0620*/  SYNCS.EXCH.64 URZ, [UR4], UR6 ;  /* 0x0000000604ff75b2 */ /* 0x0087220008000100 */
[----:B------:R3:W1:Y:S01]  /*0630*/  SYNCS.EXCH.64 URZ, [UR4+0xd0], UR6 ;  /* 0x0000d00604ff75b2 */ /* 0x0006620008000100 */
        /* <DEDUP_REMOVED lines=49> */
[----:B------:R3:W1:Y:S02]  /*0950*/  SYNCS.EXCH.64 URZ, [UR4+0x198], UR6 ;  /* 0x0001980604ff75b2 */ /* 0x0006640008000100 */
[----:B---34-:R-:W-:Y:S01]  /*0960*/  NOP ;  /* 0x0000000000007918 */ /* 0x018fe20000000000 */
.L_x_10:
[----:B------:R-:W-:Y:S05]  /*0970*/  BSYNC.RECONVERGENT B0 ;  /* 0x0000000000007941 */ /* 0x000fea0003800200 */
.L_x_9:
[----:B------:R-:W3:Y:S01]  /*0980*/  SHFL.IDX PT, R2, R56, RZ, 0x1f ;  /* 0x00001fff38027589 */ /* 0x000ee200000e0000 */
[----:B------:R-:W-:Y:S01]  /*0990*/  NOP ;  /* 0x0000000000007918 */ /* 0x000fe20000000000 */
[----:B---3--:R-:W-:-:S13]  /*09a0*/  ISETP.NE.AND P0, PT, R2, 0x1, PT ;  /* 0x000000010200780c */ /* 0x008fda0003f05270 */
[----:B------:R-:W-:Y:S05]  /*09b0*/  @P0 BRA `(.L_x_11) ;  /* 0x0000000000500947 */ /* 0x000fea0003800000 */
[----:B------:R-:W3:Y:S01]  /*09c0*/  S2UR UR4, SR_CgaCtaId ;  /* 0x00000000000479c3 */ /* 0x000ee20000008800 */
[----:B------:R-:W-:Y:S01]  /*09d0*/  UMOV UR5, 0x400 ;  /* 0x0000040000057882 */ /* 0x000fe20000000000 */
[----:B------:R-:W-:Y:S01]  /*09e0*/  UMOV UR8, 0x20 ;  /* 0x0000002000087882 */ /* 0x000fe20000000000 */
[----:B------:R-:W-:Y:S01]  /*09f0*/  UMOV UR6, 0x80 ;  /* 0x0000008000067882 */ /* 0x000fe20000000000 */
[----:B------:R-:W-:-:S04]  /*0a00*/  UIADD3 UR8, UPT, UPT, -UR8, 0x100000, URZ ;  /* 0x0010000008087890 */ /* 0x000fc8000fffe1ff */
[----:B------:R-:W-:Y:S02]  /*0a10*/  USHF.L.U32 UR9, UR8, 0xb, URZ ;  /* 0x0000000b08097899 */ /* 0x000fe400080006ff */
[----:B------:R-:W-:Y:S02]  /*0a20*/  USHF.L.U32 UR8, UR8, 0x1, URZ ;  /* 0x0000000108087899 */ /* 0x000fe400080006ff */
[----:B------:R-:W-:-:S04]  /*0a30*/  UIADD3 UR6, UPT, UPT, -UR6, 0x100000, URZ ;  /* 0x0010000006067890 */ /* 0x000fc8000fffe1ff */
[----:B------:R-:W-:Y:S02]  /*0a40*/  USHF.L.U32 UR7, UR6, 0xb, URZ ;  /* 0x0000000b06077899 */ /* 0x000fe400080006ff */
[----:B------:R-:W-:Y:S01]  /*0a50*/  USHF.L.U32 UR6, UR6, 0x1, URZ ;  /* 0x0000000106067899 */ /* 0x000fe200080006ff */
[----:B------:R-:W-:Y:S01]  /*0a60*/  ELECT P0, URZ, PT ;  /* 0x0000000000ff782f */ /* 0x000fe20003800000 */
[----:B---3--:R-:W-:Y:S01]  /*0a70*/  ULEA UR4, UR4, UR5, 0x18 ;  /* 0x0000000504047291 */ /* 0x008fe2000f8ec0ff */
[----:B------:R-:W3:Y:S11]  /*0a80*/  FENCE.VIEW.ASYNC.S ;  /* 0x00000000000073c6 */ /* 0x000ef60000000000 */
[----:B---3--:R3:W4:Y:S01]  /*0a90*/  SYNCS.EXCH.64 URZ, [UR4+0x1a0], UR8 ;  /* 0x0001a00804ff75b2 */ /* 0x0087220008000100 */
[----:B------:R3:W1:Y:S01]  /*0aa0*/  SYNCS.EXCH.64 URZ, [UR4+0x1b8], UR6 ;  /* 0x0001b80604ff75b2 */ /* 0x0006620008000100 */
[----:B------:R3:W1:Y:S01]  /*0ab0*/  SYNCS.EXCH.64 URZ, [UR4+0x1a8], UR8 ;  /* 0x0001a80804ff75b2 */ /* 0x0006620008000100 */
[----:B------:R3:W1:Y:S01]  /*0ac0*/  SYNCS.EXCH.64 URZ, [UR4+0x1c0], UR6 ;  /* 0x0001c00604ff75b2 */ /* 0x0006620008000100 */
[----:B------:R3:W1:Y:S01]  /*0ad0*/  SYNCS.EXCH.64 URZ, [UR4+0x1b0], UR8 ;  /* 0x0001b00804ff75b2 */ /* 0x0006620008000100 */
[----:B------:R3:W1:Y:S01]  /*0ae0*/  SYNCS.EXCH.64 URZ, [UR4+0x1c8], UR6 ;  /* 0x0001c80604ff75b2 */ /* 0x0006620008000100 */
[----:B------:R-:W-:Y:S01]  /*0af0*/  NOP ;  /* 0x0000000000007918 */ /* 0x000fe20000000000 */
.L_x_11:
[----:B------:R-:W2:Y:S01]  /*0b00*/  SHFL.IDX PT, R2, R56, RZ, 0x1f ;  /* 0x00001fff38027589 */ /* 0x000ea200000e0000 */
[----:B------:R-:W-:Y:S01]  /*0b10*/  NOP ;  /* 0x0000000000007918 */ /* 0x000fe20000000000 */
[----:B--2---:R-:W-:-:S13]  /*0b20*/  ISETP.NE.AND P0, PT, R2, 0x3, PT ;  /* 0x000000030200780c */ /* 0x004fda0003f05270 */
[----:B------:R-:W-:Y:S05]  /*0b30*/  @P0 BRA `(.L_x_12) ;  /* 0x0000000000300947 */ /* 0x000fea0003800000 */
[----:B---3--:R-:W2:Y:S01]  /*0b40*/  S2UR UR4, SR_CgaCtaId ;  /* 0x00000000000479c3 */ /* 0x008ea20000008800 */
[----:B------:R-:W-:Y:S01]  /*0b50*/  UMOV UR6, 0x400 ;  /* 0x0000040000067882 */ /* 0x000fe20000000000 */
[----:B------:R-:W-:Y:S01]  /*0b60*/  UMOV UR5, 0x20 ;  /* 0x0000002000057882 */ /* 0x000fe20000000000 */
[----:B------:R-:W-:Y:S01]  /*0b70*/  ELECT P0, URZ, PT ;  /* 0x0000000000ff782f */ /* 0x000fe20003800000 */
[----:B--2---:R-:W-:Y:S02]  /*0b80*/  ULEA UR6, UR4, UR6, 0x18 ;  /* 0x0000000604067291 */ /* 0x004fe4000f8ec0ff */
[----:B------:R-:W-:-:S04]  /*0b90*/  UIADD3 UR4, UPT, UPT, -UR5, 0x100000, URZ ;  /* 0x0010000005047890 */ /* 0x000fc8000fffe1ff */
[----:B------:R-:W-:Y:S02]  /*0ba0*/  USHF.L.U32 UR5, UR4, 0xb, URZ ;  /* 0x0000000b04057899 */ /* 0x000fe400080006ff */
[----:B------:R-:W-:Y:S01]  /*0bb0*/  USHF.L.U32 UR4, UR4, 0x1, URZ ;  /* 0x0000000104047899 */ /* 0x000fe200080006ff */
[----:B------:R-:W2:Y:S11]  /*0bc0*/  FENCE.VIEW.ASYNC.S ;  /* 0x00000000000073c6 */ /* 0x000eb60000000000 */
[----:B--2---:R2:W3:Y:S01]  /*0bd0*/  SYNCS.EXCH.64 URZ, [UR6+0x1d0], UR4 ;  /* 0x0001d00406ff75b2 */ /* 0x0044e20008000100 */
[----:B------:R2:W1:Y:S01]  /*0be0*/  SYNCS.EXCH.64 URZ, [UR6+0x1d8], UR4 ;  /* 0x0001d80406ff75b2 */ /* 0x0004620008000100 */
[----:B------:R-:W-:Y:S01]  /*0bf0*/  NOP ;  /* 0x0000000000007918 */ /* 0x000fe20000000000 */
.L_x_12:
[----:B------:R-:W4:Y:S01]  /*0c00*/  SHFL.IDX PT, R2, R56, RZ, 0x1f ;  /* 0x00001fff38027589 */ /* 0x000f2200000e0000 */
[----:B------:R-:W-:Y:S01]  /*0c10*/  NOP ;  /* 0x0000000000007918 */ /* 0x000fe20000000000 */
[----:B----4-:R-:W-:-:S13]  /*0c20*/  ISETP.NE.AND P0, PT, R2, 0x4, PT ;  /* 0x000000040200780c */ /* 0x010fda0003f05270 */
[----:B------:R-:W-:Y:S05]  /*0c30*/  @P0 BRA `(.L_x_13) ;  /* 0x0000000000440947 */ /* 0x000fea0003800000 */
[----:B--23--:R-:W2:Y:S01]  /*0c40*/  S2UR UR6, SR_CgaCtaId ;  /* 0x00000000000679c3 */ /* 0x00cea20000008800 */
[----:B------:R-:W-:Y:S01]  /*0c50*/  UMOV UR4, 0x100 ;  /* 0x0000010000047882 */ /* 0x000fe20000000000 */
[----:B------:R-:W-:Y:S01]  /*0c60*/  UMOV UR5, 0x400 ;  /* 0x0000040000057882 */ /* 0x000fe20000000000 */
[----:B------:R-:W-:Y:S01]  /*0c70*/  USEL UR4, UR4, 0xe0, UP2 ;  /* 0x000000e004047887 */ /* 0x000fe20009000000 */
[----:B------:R-:W-:Y:S01]  /*0c80*/  UMOV UR8, 0x1 ;  /* 0x0000000100087882 */ /* 0x000fe20000000000 */
[----:B------:R-:W-:Y:S01]  /*0c90*/  ELECT P0, URZ, PT ;  /* 0x0000000000ff782f */ /* 0x000fe20003800000 */
[----:B------:R-:W-:-:S04]  /*0ca0*/  UIADD3 UR8, UPT, UPT, -UR8, 0x100000, URZ ;  /* 0x0010000008087890 */ /* 0x000fc8000fffe1ff */
[----:B------:R-:W-:Y:S02]  /*0cb0*/  USHF.L.U32 UR9, UR8, 0xb, URZ ;  /* 0x0000000b08097899 */ /* 0x000fe400080006ff */
[----:B------:R-:W-:Y:S02]  /*0cc0*/  USHF.L.U32 UR8, UR8, 0x1, URZ ;  /* 0x0000000108087899 */ /* 0x000fe400080006ff */
[----:B--2---:R-:W-:Y:S02]  /*0cd0*/  ULEA UR6, UR6, UR5, 0x18 ;  /* 0x0000000506067291 */ /* 0x004fe4000f8ec0ff */
[----:B------:R-:W-:-:S04]  /*0ce0*/  UIADD3 UR4, UPT, UPT, -UR4, 0x100000, URZ ;  /* 0x0010000004047890 */ /* 0x000fc8000fffe1ff */
[----:B------:R-:W-:Y:S02]  /*0cf0*/  USHF.L.U32 UR5, UR4, 0xb, URZ ;  /* 0x0000000b04057899 */ /* 0x000fe400080006ff */
[----:B------:R-:W-:Y:S01]  /*0d00*/  USHF.L.U32 UR4, UR4, 0x1, URZ ;  /* 0x0000000104047899 */ /* 0x000fe200080006ff */
[----:B------:R-:W2:Y:S03]  /*0d10*/  FENCE.VIEW.ASYNC.S ;  /* 0x00000000000073c6 */ /* 0x000ea60000000000 */
[----:B--2---:R4:W2:Y:S08]  /*0d20*/  SYNCS.EXCH.64 URZ, [UR6+0x1e0], UR8 ;  /* 0x0001e00806ff75b2 */ /* 0x0048b00008000100 */
[----:B------:R4:W3:Y:S02]  /*0d30*/  SYNCS.EXCH.64 URZ, [UR6+0x1e8], UR4 ;  /* 0x0001e80406ff75b2 */ /* 0x0008e40008000100 */
[----:B----4-:R-:W-:Y:S01]  /*0d40*/  NOP ;  /* 0x0000000000007918 */ /* 0x010fe20000000000 */
.L_x_13:
[----:B------:R-:W4:Y:S01]  /*0d50*/  SHFL.IDX PT, R2, R56, RZ, 0x1f ;  /* 0x00001fff38027589 */ /* 0x000f2200000e0000 */
[----:B------:R-:W1:Y:S01]  /*0d60*/  S2UR UR27, SR_CTAID.X ;  /* 0x00000000001b79c3 */ /* 0x000e620000002500 */
[----:B------:R-:W-:-:S07]  /*0d70*/  NOP ;  /* 0x0000000000007918 */ /* 0x000fce0000000000 */
[----:B------:R-:W1:Y:S01]  /*0d80*/  S2UR UR23, SR_CTAID.Y ;  /* 0x00000000001779c3 */ /* 0x000e620000002600 */
[----:B----4-:R-:W-:-:S13]  /*0d90*/  ISETP.NE.AND P0, PT, R2, 0x5, PT ;  /* 0x000000050200780c */ /* 0x010fda0003f05270 */
[----:B-1----:R-:W-:Y:S05]  /*0da0*/  @P0 BRA `(.L_x_14) ;  /* 0x0000000000480947 */ /* 0x002fea0003800000 */
[----:B--23--:R-:W1:Y:S01]  /*0db0*/  S2UR UR4, SR_CgaCtaId ;  /* 0x00000000000479c3 */ /* 0x00ce620000008800 */
        /* <DEDUP_REMOVED lines=10> */
[----:B-1----:R-:W-:Y:S01]  /*0e60*/  ULEA UR4, UR4, UR5, 0x18 ;  /* 0x0000000504047291 */ /* 0x002fe2000f8ec0ff */
[----:B------:R-:W1:Y:S11]  /*0e70*/  FENCE.VIEW.ASYNC.S ;  /* 0x00000000000073c6 */ /* 0x000e760000000000 */
[----:B-1----:R1:W4:Y:S01]  /*0e80*/  SYNCS.EXCH.64 URZ, [UR4+0x1f0], UR8 ;  /* 0x0001f00804ff75b2 */ /* 0x0023220008000100 */
[----:B------:R1:W2:Y:S01]  /*0e90*/  SYNCS.EXCH.64 URZ, [UR4+0x200], UR6 ;  /* 0x0002000604ff75b2 */ /* 0x0002a20008000100 */
[----:B------:R1:W3:Y:S01]  /*0ea0*/  SYNCS.EXCH.64 URZ, [UR4+0x1f8], UR8 ;  /* 0x0001f80804ff75b2 */ /* 0x0002e20008000100 */
[----:B------:R1:W1:Y:S01]  /*0eb0*/  SYNCS.EXCH.64 URZ, [UR4+0x208], UR6 ;  /* 0x0002080604ff75b2 */ /* 0x0002620008000100 */
[----:B------:R-:W-:Y:S01]  /*0ec0*/  NOP ;  /* 0x0000000000007918 */ /* 0x000fe20000000000 */
.L_x_14:
[----:B------:R-:W-:-:S05]  /*0ed0*/  CS2R.32 R49, SR_CgaSize ;  /* 0x0000000000317805 */ /* 0x000fca0000008a00 */
[----:B------:R-:W-:-:S05]  /*0ee0*/  IMAD R49, R49, -0xa0, RZ ;  /* 0xffffff6031317824 */ /* 0x000fca00078e02ff */
[----:B--2---:R-:W-:-:S14]  /*0ef0*/  R2UR UR5, R49 ;  /* 0x00000000310572ca */ /* 0x004fdc00000e0000 */
[----:B------:R-:W2:Y:S01]  /*0f00*/  LDCU UR5, c[0x0][UR5+0x2b0] ;  /* 0x00005600050577ac */ /* 0x000ea20008000800 */
[----:B------:R-:W-:Y:S02]  /*0f10*/  I2FP.F32.U32 R49, UR27 ;  /* 0x0000001b00317c45 */ /* 0x000fe40008201000 */
[----:B------:R-:W-:-:S05]  /*0f20*/  CS2R.32 R3, SR_CgaSize ;  /* 0x0000000000037805 */ /* 0x000fca0000008a00 */
[----:B------:R-:W-:-:S06]  /*0f30*/  IMAD R3, R3, -0xa0, RZ ;  /* 0xffffff6003037824 */ /* 0x000fcc00078e02ff */
[----:B------:R-:W4:Y:S01]  /*0f40*/  LDC R3, c[0x0][R3+0x2a0] ;  /* 0x0000a80003037b82 */ /* 0x000f220000000800 */
[----:B------:R-:W-:Y:S02]  /*0f50*/  I2FP.F32.U32 R48, UR23 ;  /* 0x0000001700307c45 */ /* 0x000fe40008201000 */
[----:B------:R-:W-:-:S05]  /*0f60*/  CS2R.32 R16, SR_CgaSize ;  /* 0x0000000000107805 */ /* 0x000fca0000008a00 */
[----:B------:R-:W-:-:S05]  /*0f70*/  IMAD R16, R16, -0xa0, RZ ;  /* 0xffffff6010107824 */ /* 0x000fca00078e02ff */
[----:B-1-3--:R-:W-:-:S14]  /*0f80*/  R2UR UR4, R16 ;  /* 0x00000000100472ca */ /* 0x00afdc00000e0000 */
[----:B------:R-:W1:Y:S01]  /*0f90*/  LDCU UR4, c[0x0][UR4+0x2b4] ;  /* 0x00005680040477ac */ /* 0x000e620008000800 */
[----:B------:R-:W-:Y:S01]  /*0fa0*/  NOP ;  /* 0x0000000000007918 */ /* 0x000fe20000000000 */
[----:B------:R-:W3:Y:S01]  /*0fb0*/  S2R R16, SR_CTAID.Z ;  /* 0x0000000000107919 */ /* 0x000ee20000002700 */
[----:B------:R-:W4:Y:S01]  /*0fc0*/  LDCU UR18, c[0x0][0xb24] ;  /* 0x00016480ff1277ac */ /* 0x000f220008000800 */
[----:B------:R-:W-:-:S05]  /*0fd0*/  CS2R.32 R2, SR_CgaSize ;  /* 0x0000000000027805 */ /* 0x000fca0000008a00 */
[----:B------:R-:W-:-:S06]  /*0fe0*/  IMAD R2, R2, -0xa0, RZ ;  /* 0xffffff6002027824 */ /* 0x000fcc00078e02ff */
[----:B------:R-:W3:Y:S01]  /*0ff0*/  LDC R2, c[0x0][R2+0x2a4] ;  /* 0x0000a90002027b82 */ /* 0x000ee20000000800 */
[----:B--2---:R-:W-:Y:S01]  /*1000*/  FMUL R49, R49, UR5 ;  /* 0x0000000531317c20 */ /* 0x004fe20008400000 */
[----:B-1----:R-:W-:-:S05]  /*1010*/  FMUL R48, R48, UR4 ;  /* 0x0000000430307c20 */ /* 0x002fca0008400000 */
[----:B------:R-:W1:Y:S01]  /*1020*/  F2I.U32.TRUNC.NTZ R49, R49 ;  /* 0x0000003100317305 */ /* 0x000e62000020f000 */
[----:B----4-:R-:W-:-:S07]  /*1030*/  UISETP.GE.AND UP0, UPT, UR18, 0x1, UPT ;  /* 0x000000011200788c */ /* 0x010fce000bf06270 */
[----:B------:R-:W2:Y:S01]  /*1040*/  F2I.U32.TRUNC.NTZ R48, R48 ;  /* 0x0000003000307305 */ /* 0x000ea2000020f000 */
[----:B-1----:R-:W-:-:S05]  /*1050*/  IADD3 R49, PT, PT, -R49, RZ, RZ ;  /* 0x000000ff31317210 */ /* 0x002fca0007ffe1ff */
[----:B------:R-:W-:Y:S01]  /*1060*/  IMAD R49, R3, R49, UR27 ;  /* 0x0000001b03317e24 */ /* 0x000fe2000f8e0231 */
[----:B--2---:R-:W-:-:S05]  /*1070*/  IADD3 R48, PT, PT, -R48, RZ, RZ ;  /* 0x000000ff30307210 */ /* 0x004fca0007ffe1ff */
[----:B---3--:R-:W-:Y:S01]  /*1080*/  IMAD R48, R2, R48, UR23 ;  /* 0x0000001702307e24 */ /* 0x008fe2000f8e0230 */
[----:B------:R-:W-:Y:S06]  /*1090*/  BAR.SYNC.DEFER_BLOCKING 0x0 ;  /* 0x0000000000007b1d */ /* 0x000fec0000010000 */
[----:B------:R-:W-:Y:S05]  /*10a0*/  BRA.U !UP0, `(.L_x_15) ;  /* 0x0000000108d47547 */ /* 0x000fea000b800000 */
[----:B------:R-:W1:Y:S01]  /*10b0*/  LDCU.128 UR28, c[0x0][0xb10] ;  /* 0x00016200ff1c77ac */ /* 0x000e620008000c00 */
[----:B------:R-:W2:Y:S01]  /*10c0*/  LDCU UR14, c[0x0][0x370] ;  /* 0x00006e00ff0e77ac */ /* 0x000ea20008000800 */
[----:B------:R-:W3:Y:S01]  /*10d0*/  LDCU UR8, c[0x0][0x374] ;  /* 0x00006e80ff0877ac */ /* 0x000ee20008000800 */
[----:B------:R-:W4:Y:S01]  /*10e0*/  LDCU UR19, c[0x0][0xb0c] ;  /* 0x00016180ff1377ac */ /* 0x000f220008000800 */
[----:B------:R-:W4:Y:S01]  /*10f0*/  LDCU UR9, c[0x0][0xb20] ;  /* 0x00016400ff0977ac */ /* 0x000f220008000800 */
[----:B------:R-:W4:Y:S01]  /*1100*/  LDCU.64 UR16, c[0x0][0xb28] ;  /* 0x00016500ff1077ac */ /* 0x000f220008000a00 */
[----:B-1----:R-:W-:Y:S02]  /*1110*/  UISETP.NE.AND UP0, UPT, UR30, 0x1, UPT ;  /* 0x000000011e00788c */ /* 0x002fe4000bf05270 */
[----:B---3--:R-:W-:Y:S02]  /*1120*/  UIMAD.WIDE.U32 UR4, UR8, UR31, URZ ;  /* 0x0000001f080472a5 */ /* 0x008fe4000f8e00ff */
[----:B--2---:R-:W-:-:S02]  /*1130*/  UIMAD.WIDE.U32 UR6, UR14, UR28, URZ ;  /* 0x0000001c0e0672a5 */ /* 0x004fc4000f8e00ff */
[----:B----4-:R-:W-:Y:S02]  /*1140*/  UISETP.NE.AND UP1, UPT, UR19, 0x1, UPT ;  /* 0x000000011300788c */ /* 0x010fe4000bf25270 */
[----:B------:R-:W-:Y:S01]  /*1150*/  UIMAD.WIDE.U32 UR10, UR23, UR31, URZ ;  /* 0x0000001f170a72a5 */ /* 0x000fe2000f8e00ff */
[----:B------:R-:W-:Y:S01]  /*1160*/  UMOV UR4, UR5 ;  /* 0x0000000500047c82 */ /* 0x000fe20008000000 */
[----:B------:R-:W-:Y:S02]  /*1170*/  UISETP.NE.AND UP4, UPT, UR18, 0x1, UPT ;  /* 0x000000011200788c */ /* 0x000fe4000bf85270 */
[----:B------:R-:W-:-:S03]  /*1180*/  @UP0 USHF.R.U32.HI UR8, URZ, UR9, UR4 ;  /* 0x00000009ff080299 */ /* 0x000fc60008011604 */
[----:B------:R-:W-:Y:S01]  /*1190*/  UMOV UR6, UR11 ;  /* 0x0000000b00067c82 */ /* 0x000fe20008000000 */
[----:B------:R-:W-:Y:S01]  /*11a0*/  UMOV UR4, UR7 ;  /* 0x0000000700047c82 */ /* 0x000fe20008000000 */
[----:B------:R-:W-:Y:S02]  /*11b0*/  USHF.R.U32.HI UR10, URZ, UR9, UR6 ;  /* 0x00000009ff0a7299 */ /* 0x000fe40008011606 */
[----:B------:R-:W-:Y:S02]  /*11c0*/  @UP1 USHF.R.U32.HI UR14, URZ, UR29, UR4 ;  /* 0x0000001dff0e1299 */ /* 0x000fe40008011604 */
[----:B------:R-:W-:Y:S02]  /*11d0*/  UIMAD.WIDE.U32 UR4, UR8, UR16, URZ ;  /* 0x00000010080472a5 */ /* 0x000fe4000f8e00ff */
[----:B------:R-:W-:Y:S02]  /*11e0*/  UIMAD.WIDE.U32 UR12, UR27, UR28, URZ ;  /* 0x0000001c1b0c72a5 */ /* 0x000fe4000f8e00ff */
[----:B------:R-:W-:-:S03]  /*11f0*/  UIMAD.WIDE.U32 UR6, UR14, UR16, URZ ;  /* 0x000000100e0672a5 */ /* 0x000fc6000f8e00ff */
[----:B------:R-:W-:Y:S02]  /*1200*/  UMOV UR4, UR5 ;  /* 0x0000000500047c82 */ /* 0x000fe40008000000 */
[----:B------:R-:W-:Y:S01]  /*1210*/  @UP4 USHF.R.U32.HI UR8, URZ, UR17, UR4 ;  /* 0x00000011ff084299 */ /* 0x000fe20008011604 */
[----:B------:R-:W-:Y:S02]  /*1220*/  UMOV UR9, UR13 ;  /* 0x0000000d00097c82 */ /* 0x000fe40008000000 */
[----:B------:R-:W-:Y:S01]  /*1230*/  UMOV UR4, UR7 ;  /* 0x0000000700047c82 */ /* 0x000fe20008000000 */
[----:B------:R-:W-:Y:S02]  /*1240*/  USHF.R.U32.HI UR29, URZ, UR29, UR9 ;  /* 0x0000001dff1d7299 */ /* 0x000fe40008011609 */
[----:B------:R-:W-:Y:S02]  /*1250*/  @UP4 USHF.R.U32.HI UR14, URZ, UR17, UR4 ;  /* 0x00000011ff0e4299 */ /* 0x000fe40008011604 */
[----:B------:R-:W-:-:S02]  /*1260*/  USEL UR9, UR23, UR10, !UP0 ;  /* 0x0000000a17097287 */ /* 0x000fc4000c000000 */
[----:B------:R-:W-:Y:S02]  /*1270*/  UIMAD UR4, UR8, UR18, URZ ;  /* 0x00000012080472a4 */ /* 0x000fe4000f8e02ff */
[----:B------:R-:W-:Y:S02]  /*1280*/  USEL UR6, UR27, UR29, !UP1 ;  /* 0x0000001d1b067287 */ /* 0x000fe4000c800000 */
[----:B------:R-:W-:Y:S02]  /*1290*/  UISETP.GE.AND UP0, UPT, UR9, UR4, UPT ;  /* 0x000000040900728c */ /* 0x000fe4000bf06270 */
[----:B------:R-:W-:Y:S02]  /*12a0*/  UIMAD.WIDE.U32 UR4, UR9, UR16, URZ ;  /* 0x00000010090472a5 */ /* 0x000fe4000f8e00ff */
[----:B------:R-:W-:Y:S02]  /*12b0*/  UIMAD UR7, UR14, UR18, URZ ;  /* 0x000000120e0772a4 */ /* 0x000fe4000f8e02ff */
[----:B------:R-:W-:-:S02]  /*12c0*/  UIMAD.WIDE.U32 UR10, UR6, UR16, URZ ;  /* 0x00000010060a72a5 */ /* 0x000fc4000f8e00ff */
[----:B------:R-:W-:Y:S01]  /*12d0*/  UISETP.GE.OR UP0, UPT, UR6, UR7, UP0 ;  /* 0x000000070600728c */ /* 0x000fe20008706670 */
[----:B------:R-:W-:Y:S01]  /*12e0*/  UMOV UR4, UR5 ;  /* 0x0000000500047c82 */ /* 0x000fe20008000000 */
[----:B------:R-:W-:Y:S02]  /*12f0*/  UIADD3 UR8, UPT, UPT, -UR9, URZ, URZ ;  /* 0x000000ff09087290 */ /* 0x000fe4000fffe1ff */
[----:B------:R-:W-:Y:S02]  /*1300*/  USHF.R.U32.HI UR4, URZ, UR17, UR4 ;  /* 0x00000011ff047299 */ /* 0x000fe40008011604 */
[----:B------:R-:W-:Y:S02]  /*1310*/  UIMAD UR23, UR30, UR8, UR23 ;  /* 0x000000081e1772a4 */ /* 0x000fe4000f8e0217 */
[----:B------:R-:W-:Y:S02]  /*1320*/  USEL UR7, UR9, UR4, !UP4 ;  /* 0x0000000409077287 */ /* 0x000fe4000e000000 */
[----:B------:R-:W-:Y:S01]  /*1330*/  UIADD3 UR10, UPT, UPT, -UR6, URZ, URZ ;  /* 0x000000ff060a7290 */ /* 0x000fe2000fffe1ff */
[----:B------:R-:W-:-:S02]  /*1340*/  @!UP0 UMOV UR4, UR11 ;  /* 0x0000000b00048c82 */ /* 0x000fc40008000000 */
[----:B------:R-:W-:Y:S02]  /*1350*/  @!UP0 USHF.R.U32.HI UR5, URZ, UR17, UR4 ;  /* 0x00000011ff058299 */ /* 0x000fe40008011604 */
[----:B------:R-:W-:Y:S02]  /*1360*/  UIADD3 UR4, UPT, UPT, -UR7, URZ, URZ ;  /* 0x000000ff07047290 */ /* 0x000fe4000fffe1ff */
[----:B------:R-:W-:Y:S02]  /*1370*/  @!UP0 USEL UR5, UR6, UR5, !UP4 ;  /* 0x0000000506058287 */ /* 0x000fe4000e000000 */
[----:B------:R-:W-:Y:S02]  /*1380*/  UIMAD UR8, UR18, UR4, UR9 ;  /* 0x00000004120872a4 */ /* 0x000fe4000f8e0209 */
[----:B------:R-:W-:Y:S02]  /*1390*/  @!UP0 UIADD3 UR4, UPT, UPT, UR7, -UR5, URZ ;  /* 0x8000000507048290 */ /* 0x000fe4000fffe0ff */
[----:B------:R-:W-:-:S02]  /*13a0*/  @!UP0 UIMAD UR8, UR8, UR14, UR5 ;  /* 0x0000000e080882a4 */ /* 0x000fc4000f8e0205 */
[----:B------:R-:W-:Y:S02]  /*13b0*/  @!UP0 UIMAD UR9, UR4, UR18, UR6 ;  /* 0x00000012040982a4 */ /* 0x000fe4000f8e0206 */
[----:B------:R-:W-:Y:S02]  /*13c0*/  UIMAD UR4, UR19, UR10, UR27 ;  /* 0x0000000a130472a4 */ /* 0x000fe4000f8e021b */
[----:B------:R-:W-:Y:S01]  /*13d0*/  UIMAD UR23, UR9, UR30, UR23 ;  /* 0x0000001e091772a4 */ /* 0x000fe2000f8e0217 */
[----:B------:R-:W-:Y:S02]  /*13e0*/  @!UP0 UMOV UR6, UR8 ;  /* 0x0000000800068c82 */ /* 0x000fe40008000000 */
[----:B------:R-:W-:-:S12]  /*13f0*/  UIMAD UR27, UR6, UR19, UR4 ;  /* 0x00000013061b72a4 */ /* 0x000fd8000f8e0204 */
.L_x_15:
[----:B------:R-:W1:Y:S02]  /*1400*/  LDCU UR4, c[0x0][0xb30] ;  /* 0x00016600ff0477ac */ /* 0x000e640008000800 */
[----:B-1----:R-:W-:-:S09]  /*1410*/  UISETP.NE.AND UP0, UPT, UR4, 0x1, UPT ;  /* 0x000000010400788c */ /* 0x002fd2000bf05270 */
[----:B------:R-:W-:Y:S05]  /*1420*/  BRA.U UP0, `(.L_x_16) ;  /* 0x0000000100447547 */ /* 0x000fea000b800000 */
[----:B------:R-:W1:Y:S01]  /*1430*/  LDCU.128 UR8, c[0x0][0xb10] ;  /* 0x00016200ff0877ac */ /* 0x000e620008000c00 */
[----:B------:R-:W2:Y:S01]  /*1440*/  LDCU UR12, c[0x0][0xb0c] ;  /* 0x00016180ff0c77ac */ /* 0x000ea20008000800 */
[----:B------:R-:W3:Y:S01]  /*1450*/  LDCU UR13, c[0x0][0xb20] ;  /* 0x00016400ff0d77ac */ /* 0x000ee20008000800 */
[----:B-1----:R-:W-:Y:S02]  /*1460*/  UIMAD.WIDE.U32 UR6, UR27, UR8, URZ ;  /* 0x000000081b0672a5 */ /* 0x002fe4000f8e00ff */
[----:B------:R-:W-:Y:S02]  /*1470*/  UIMAD.WIDE.U32 UR4, UR23, UR11, URZ ;  /* 0x0000000b170472a5 */ /* 0x000fe4000f8e00ff */
[----:B--2---:R-:W-:Y:S02]  /*1480*/  UISETP.NE.AND UP1, UPT, UR12, 0x1, UPT ;  /* 0x000000010c00788c */ /* 0x004fe4000bf25270 */
[----:B------:R-:W-:Y:S01]  /*1490*/  UISETP.NE.AND UP0, UPT, UR10, 0x1, UPT ;  /* 0x000000010a00788c */ /* 0x000fe2000bf05270 */
[----:B------:R-:W-:-:S02]  /*14a0*/  UMOV UR6, UR7 ;  /* 0x0000000700067c82 */ /* 0x000fc40008000000 */
[----:B------:R-:W-:Y:S01]  /*14b0*/  UMOV UR4, UR5 ;  /* 0x0000000500047c82 */ /* 0x000fe20008000000 */
[----:B------:R-:W-:Y:S02]  /*14c0*/  USHF.R.U32.HI UR6, URZ, UR9, UR6 ;  /* 0x00000009ff067299 */ /* 0x000fe40008011606 */
[----:B---3--:R-:W-:Y:S02]  /*14d0*/  USHF.R.U32.HI UR4, URZ, UR13, UR4 ;  /* 0x0000000dff047299 */ /* 0x008fe40008011604 */
[----:B------:R-:W-:Y:S02]  /*14e0*/  USEL UR5, UR27, UR6, !UP1 ;  /* 0x000000061b057287 */ /* 0x000fe4000c800000 */
[----:B------:R-:W-:-:S04]  /*14f0*/  USEL UR4, UR23, UR4, !UP0 ;  /* 0x0000000417047287 */ /* 0x000fc8000c000000 */
[----:B------:R-:W-:Y:S02]  /*1500*/  UIADD3 UR6, UPT, UPT, UR5, -UR4, URZ ;  /* 0x8000000405067290 */ /* 0x000fe4000fffe0ff */
[----:B------:R-:W-:Y:S02]  /*1510*/  UIADD3 UR4, UPT, UPT, -UR5, UR4, URZ ;  /* 0x0000000405047290 */ /* 0x000fe4000fffe1ff */
[----:B------:R-:W-:Y:S02]  /*1520*/  UIMAD UR23, UR6, UR10, UR23 ;  /* 0x0000000a061772a4 */ /* 0x000fe4000f8e0217 */
[----:B------:R-:W-:-:S12]  /*1530*/  UIMAD UR27, UR4, UR12, UR27 ;  /* 0x0000000c041b72a4 */ /* 0x000fd8000f8e021b */
.L_x_16:
[----:B------:R-:W-:Y:S01]  /*1540*/  BAR.SYNC.DEFER_BLOCKING 0x0 ;  /* 0x0000000000007b1d */ /* 0x000fe20000010000 */
[----:B------:R-:W-:Y:S01]  /*1550*/  UISETP.NE.AND UP0, UPT, UR15, 0x2, UPT ;  /* 0x000000020f00788c */ /* 0x000fe2000bf05270 */
[----:B------:R-:W-:Y:S02]  /*1560*/  ISETP.NE.OR P2, PT, R0, 0x2, !P2 ;  /* 0x000000020000780c */ /* 0x000fe40005745670 */
[----:B------:R-:W-:Y:S02]  /*1570*/  LOP3.LUT R0, R54, 0x1f, RZ, 0xc0, !PT ;  /* 0x0000001f36007812 */ /* 0x000fe400078ec0ff */
[----:B------:R-:W1:Y:S04]  /*1580*/  LDCU UR39, c[0x0][0xb24] ;  /* 0x00016480ff2777ac */ /* 0x000e680008000800 */
[----:B------:R-:W-:Y:S05]  /*1590*/  BRA.U UP0, `(.L_x_17) ;  /* 0x0000002500a47547 */ /* 0x000fea000b800000 */
[----:B------:R-:W2:Y:S01]  /*15a0*/  LDCU UR7, c[0x0][0x390] ;  /* 0x00007200ff0777ac */ /* 0x000ea20008000800 */
[----:B------:R-:W-:Y:S01]  /*15b0*/  PLOP3.LUT P1, PT, PT, PT, UP2, 0x80, 0x8 ;  /* 0x000000000008781c */ /* 0x000fe20003f2f028 */
[----:B------:R-:W-:Y:S01]  /*15c0*/  IMAD.MOV.U32 R2, RZ, RZ, RZ ;  /* 0x000000ffff027224 */ /* 0x000fe200078e00ff */
[----:B------:R-:W-:Y:S01]  /*15d0*/  ISETP.EQ.OR P3, PT, R0, RZ, P2 ;  /* 0x000000ff0000720c */ /* 0x000fe20001762670 */
[----:B------:R-:W3:Y:S01]  /*15e0*/  LDCU UR6, c[0x0][0x5c0] ;  /* 0x0000b800ff0677ac */ /* 0x000ee20008000800 */
[----:B------:R-:W-:Y:S01]  /*15f0*/  PLOP3.LUT P1, PT, P1, PT, PT, 0x8, 0x80 ;  /* 0x000000000080781c */ /* 0x000fe20000f2e170 */
[----:B------:R-:W4:Y:S01]  /*1600*/  LDCU UR48, c[0x0][0x370] ;  /* 0x00006e00ff3077ac */ /* 0x000f220008000800 */
[----:B------:R-:W1:Y:S01]  /*1610*/  LDCU.64 UR40, c[0x0][0x348] ;  /* 0x00006900ff2877ac */ /* 0x000e620008000a00 */
[----:B------:R-:W1:Y:S01]  /*1620*/  LDCU UR47, c[0x0][0x374] ;  /* 0x00006e80ff2f77ac */ /* 0x000e620008000800 */
[----:B--2---:R-:W-:Y:S02]  /*1630*/  UIADD3 UR5, UPT, UPT, UR7, 0x1f, URZ ;  /* 0x0000001f07057890 */ /* 0x004fe4000fffe0ff */
[----:B---3--:R-:W-:-:S02]  /*1640*/  UIADD3 UR6, UPT, UPT, UR6, 0x3f, URZ ;  /* 0x0000003f06067890 */ /* 0x008fc4000fffe0ff */
[----:B------:R-:W-:Y:S02]  /*1650*/  USHF.R.S32.HI UR4, URZ, 0x1f, UR5 ;  /* 0x0000001fff047899 */ /* 0x000fe40008011405 */
[----:B------:R-:W-:Y:S02]  /*1660*/  UIADD3 UR52, UPT, UPT, UR7, 0x3e, URZ ;  /* 0x0000003e07347890 */ /* 0x000fe4000fffe0ff */
[----:B------:R-:W-:Y:S02]  /*1670*/  ULEA.HI UR4, UR4, UR5, URZ, 0x5 ;  /* 0x0000000504047291 */ /* 0x000fe4000f8f28ff */
[----:B------:R-:W-:Y:S02]  /*1680*/  UIADD3 UR5, UPT, UPT, UR7, -0x1, URZ ;  /* 0xffffffff07057890 */ /* 0x000fe4000fffe0ff */
[----:B------:R-:W-:Y:S02]  /*1690*/  USHF.R.S32.HI UR50, URZ, 0x5, UR4 ;  /* 0x00000005ff327899 */ /* 0x000fe40008011404 */
[----:B------:R-:W-:-:S02]  /*16a0*/  UISETP.GE.U32.AND UP1, UPT, UR5, -0x3f, UPT ;  /* 0xffffffc10500788c */ /* 0x000fc4000bf26070 */
[----:B------:R-:W-:Y:S02]  /*16b0*/  UISETP.LT.U32.AND UP0, UPT, UR50, 0x1a, UPT ;  /* 0x0000001a3200788c */ /* 0x000fe4000bf01070 */
[----:B------:R-:W-:Y:S02]  /*16c0*/  USHF.R.S32.HI UR4, URZ, 0x1f, UR6 ;  /* 0x0000001fff047899 */ /* 0x000fe40008011406 */
[----:B------:R-:W-:Y:S02]  /*16d0*/  USEL UR49, UR50, 0x1a, UP0 ;  /* 0x0000001a32317887 */ /* 0x000fe40008000000 */
[----:B------:R-:W-:Y:S02]  /*16e0*/  ULEA.HI UR4, UR4, UR6, URZ, 0x6 ;  /* 0x0000000604047291 */ /* 0x000fe4000f8f30ff */
[----:B------:R-:W-:Y:S02]  /*16f0*/  UIADD3 UR38, UPT, UPT, UR49, -0x1, URZ ;  /* 0xffffffff31267890 */ /* 0x000fe4000fffe0ff */
[----:B------:R-:W-:-:S02]  /*1700*/  @UP1 UIADD3 UR38, UPT, UPT, UR49, URZ, URZ ;  /* 0x000000ff31261290 */ /* 0x000fc4000fffe0ff */
[----:B------:R-:W-:Y:S02]  /*1710*/  USHF.R.S32.HI UR46, URZ, 0x6, UR4 ;  /* 0x00000006ff2e7899 */ /* 0x000fe40008011404 */
[----:B------:R-:W-:Y:S02]  /*1720*/  UIADD3 UR51, UPT, UPT, UR50, -UR49, URZ ;  /* 0x8000003132337290 */ /* 0x000fe4000fffe0ff */
[----:B------:R-:W-:Y:S01]  /*1730*/  UIADD3 UR38, UPT, UPT, UR38, 0x1, URZ ;  /* 0x0000000126267890 */ /* 0x000fe2000fffe0ff */
[----:B------:R-:W-:Y:S01]  /*1740*/  UMOV UR28, 0x1 ;  /* 0x00000001001c7882 */ /* 0x000fe20000000000 */
[----:B-1--4-:R-:W-:-:S10]  /*1750*/  UMOV UR29, URZ ;  /* 0x000000ff001d7c82 */ /* 0x012fd40008000000 */
.L_x_33:
[----:B------:R-:W-:Y:S01]  /*1760*/  IMAD.U32 R4, RZ, RZ, UR46 ;  /* 0x0000002eff047e24 */ /* 0x000fe2000f8e00ff */
[----:B------:R-:W1:Y:S04]  /*1770*/  LDCU UR37, c[0x0][0x5c4] ;  /* 0x0000b880ff2577ac */ /* 0x000e680008000800 */
[-C--:B------:R-:W-:Y:S01]  /*1780*/  IABS R0, R4.reuse ;  /* 0x0000000400007213 */ /* 0x080fe20000000000 */
[----:B------:R-:W-:Y:S01]  /*1790*/  UMOV UR36, 0x400 ;  /* 0x0000040000247882 */ /* 0x000fe20000000000 */
[----:B------:R-:W-:Y:S01]  /*17a0*/  IABS R4, R4 ;  /* 0x0000000400047213 */ /* 0x000fe20000000000 */
[----:B------:R-:W-:Y:S01]  /*17b0*/  USHF.L.U32 UR34, UR27, 0x6, URZ ;  /* 0x000000061b227899 */ /* 0x000fe200080006ff */
[----:B------:R-:W-:Y:S01]  /*17c0*/  R2UR UR6, R0 ;  /* 0x00000000000672ca */ /* 0x000fe200000e0000 */
[----:B------:R-:W-:Y:S01]  /*17d0*/  UMOV UR15, URZ ;  /* 0x000000ff000f7c82 */ /* 0x000fe20008000000 */
[----:B-1----:R-:W-:-:S11]  /*17e0*/  IMAD.U32 R3, RZ, RZ, UR37 ;  /* 0x00000025ff037e24 */ /* 0x002fd6000f8e00ff */
[----:B------:R-:W1:Y:S08]  /*17f0*/  I2F.RP R0, UR6 ;  /* 0x0000000600007d06 */ /* 0x000e700008209400 */
[----:B-1----:R-:W1:Y:S02]  /*1800*/  MUFU.RCP R0, R0 ;  /* 0x0000000000007308 */ /* 0x002e640000001000 */
[----:B-1----:R-:W-:-:S06]  /*1810*/  VIADD R0, R0, 0xffffffe ;  /* 0x0ffffffe00007836 */ /* 0x002fcc0000000000 */
[----:B------:R-:W1:Y:S02]  /*1820*/  F2I.FTZ.U32.TRUNC.NTZ R0, R0 ;  /* 0x0000000000007305 */ /* 0x000e64000021f000 */
[----:B-1----:R-:W-:Y:S02]  /*1830*/  R2UR UR5, R0 ;  /* 0x00000000000572ca */ /* 0x002fe400000e0000 */
[----:B------:R-:W-:Y:S01]  /*1840*/  IABS R0, R3 ;  /* 0x0000000300007213 */ /* 0x000fe20000000000 */
[----:B------:R-:W-:-:S03]  /*1850*/  IMAD.U32 R3, RZ, RZ, UR23 ;  /* 0x00000017ff037e24 */ /* 0x000fc6000f8e00ff */
[----:B------:R-:W-:Y:S01]  /*1860*/  R2UR UR8, R0 ;  /* 0x00000000000872ca */ /* 0x000fe200000e0000 */
[----:B------:R-:W-:Y:S01]  /*1870*/  IMAD.MOV R0, RZ, RZ, -R4 ;  /* 0x000000ffff007224 */ /* 0x000fe200078e0a04 */
[----:B------:R-:W-:-:S04]  /*1880*/  IABS R3, R3 ;  /* 0x0000000300037213 */ /* 0x000fc80000000000 */
[----:B------:R-:W-:Y:S01]  /*1890*/  R2UR UR9, R3 ;  /* 0x00000000030972ca */ /* 0x000fe200000e0000 */
[----:B------:R-:W-:-:S04]  /*18a0*/  UIADD3 UR4, UPT, UPT, URZ, -UR5, URZ ;  /* 0x80000005ff047290 */ /* 0x000fc8000fffe0ff */
[----:B------:R-:W-:Y:S02]  /*18b0*/  UIMAD UR7, UR4, UR6, URZ ;  /* 0x00000006040772a4 */ /* 0x000fe4000f8e02ff */
[----:B------:R-:W1:Y:S01]  /*18c0*/  I2F.RP R3, UR8 ;  /* 0x0000000800037d06 */ /* 0x000e620008209400 */
[----:B------:R-:W-:Y:S02]  /*18d0*/  UMOV UR4, URZ ;  /* 0x000000ff00047c82 */ /* 0x000fe40008000000 */
[----:B------:R-:W-:Y:S02]  /*18e0*/  UIMAD.WIDE.U32 UR4, UR5, UR7, UR4 ;  /* 0x00000007050472a5 */ /* 0x000fe4000f8e0004 */
[----:B------:R-:W-:-:S05]  /*18f0*/  R2UR UR7, R0 ;  /* 0x00000000000772ca */ /* 0x000fca00000e0000 */
[----:B------:R-:W-:Y:S02]  /*1900*/  UMOV UR4, UR5 ;  /* 0x0000000500047c82 */ /* 0x000fe40008000000 */
[----:B------:R-:W-:Y:S01]  /*1910*/  UIMAD.WIDE.U32 UR4, UR4, UR9, URZ ;  /* 0x00000009040472a5 */ /* 0x000fe2000f8e00ff */
[----:B-1----:R-:W1:Y:S06]  /*1920*/  MUFU.RCP R0, R3 ;  /* 0x0000000300007308 */ /* 0x002e6c0000001000 */
[----:B------:R-:W-:Y:S02]  /*1930*/  UMOV UR4, UR5 ;  /* 0x0000000500047c82 */ /* 0x000fe40008000000 */
[----:B------:R-:W-:Y:S01]  /*1940*/  UIMAD UR5, UR4, UR7, UR9 ;  /* 0x00000007040572a4 */ /* 0x000fe2000f8e0209 */
[----:B------:R-:W2:Y:S03]  /*1950*/  S2UR UR7, SR_CgaCtaId ;  /* 0x00000000000779c3 */ /* 0x000ea60000008800 */
[----:B------:R-:W-:Y:S01]  /*1960*/  UISETP.GT.U32.AND UP0, UPT, UR6, UR5, UPT ;  /* 0x000000050600728c */ /* 0x000fe2000bf04070 */
[----:B-1----:R-:W-:-:S02]  /*1970*/  VIADD R0, R0, 0xffffffe ;  /* 0x0ffffffe00007836 */ /* 0x002fc40000000000 */
[----:B------:R-:W-:-:S08]  /*1980*/  IMAD.U32 R3, RZ, RZ, UR28 ;  /* 0x0000001cff037e24 */ /* 0x000fd0000f8e00ff */
[----:B------:R-:W-:Y:S01]  /*1990*/  @!UP0 UIADD3 UR5, UPT, UPT, UR5, -UR6, URZ ;  /* 0x8000000605058290 */ /* 0x000fe2000fffe0ff */
[----:B------:R-:W1:Y:S01]  /*19a0*/  F2I.FTZ.U32.TRUNC.NTZ R0, R0 ;  /* 0x0000000000007305 */ /* 0x000e62000021f000 */
[----:B------:R-:W-:Y:S01]  /*19b0*/  @!UP0 UIADD3 UR4, UPT, UPT, UR4, 0x1, URZ ;  /* 0x0000000104048890 */ /* 0x000fe2000fffe0ff */
[----:B------:R-:W-:Y:S01]  /*19c0*/  SHF.L.U32 R3, R3, 0x1f, RZ ;  /* 0x0000001f03037819 */ /* 0x000fe200000006ff */
[----:B------:R-:W-:Y:S02]  /*19d0*/  UISETP.GE.U32.AND UP1, UPT, UR5, UR6, UPT ;  /* 0x000000060500728c */ /* 0x000fe4000bf26070 */
[----:B------:R-:W-:Y:S02]  /*19e0*/  ULOP3.LUT UR5, UR23, UR46, URZ, 0x3c, !UPT ;  /* 0x0000002e17057292 */ /* 0x000fe4000f8e3cff */
[----:B--2---:R-:W-:Y:S02]  /*19f0*/  ULEA UR36, UR7, UR36, 0x18 ;  /* 0x0000002407247291 */ /* 0x004fe4000f8ec0ff */
[----:B------:R-:W-:-:S02]  /*1a00*/  UISETP.GE.AND UP0, UPT, UR5, URZ, UPT ;  /* 0x000000ff0500728c */ /* 0x000fc4000bf06270 */
[----:B------:R-:W-:-:S03]  /*1a10*/  ULEA UR7, UR29, UR36, 0x3 ;  /* 0x000000241d077291 */ /* 0x000fc6000f8e18ff */
[----:B------:R-:W-:Y:S01]  /*1a20*/  @UP1 UIADD3 UR4, UPT, UPT, UR4, 0x1, URZ ;  /* 0x0000000104041890 */ /* 0x000fe2000fffe0ff */
[----:B-1----:R-:W-:Y:S01]  /*1a30*/  R2UR UR5, R0 ;  /* 0x00000000000572ca */ /* 0x002fe200000e0000 */
[----:B------:R-:W-:-:S05]  /*1a40*/  UISETP.NE.AND UP1, UPT, UR46, URZ, UPT ;  /* 0x000000ff2e00728c */ /* 0x000fca000bf25270 */
[----:B------:R-:W-:Y:S01]  /*1a50*/  UMOV UR6, UR4 ;  /* 0x0000000400067c82 */ /* 0x000fe20008000000 */
[----:B------:R1:W2:Y:S01]  /*1a60*/  SYNCS.PHASECHK.TRANS64.TRYWAIT P0, [UR7+0xd0], R3 ;  /* 0x0000d003ff0075a7 */ /* 0x0002a20008001107 */
[----:B------:R-:W-:-:S04]  /*1a70*/  @!UP0 UIADD3 UR6, UPT, UPT, -UR6, URZ, URZ ;  /* 0x000000ff06068290 */ /* 0x000fc8000fffe1ff */
[----:B------:R-:W-:Y:S02]  /*1a80*/  @!UP1 ULOP3.LUT UR6, URZ, UR46, URZ, 0x33, !UPT ;  /* 0x0000002eff069292 */ /* 0x000fe4000f8e33ff */
[----:B------:R-:W-:-:S04]  /*1a90*/  UIADD3 UR4, UPT, UPT, URZ, -UR5, URZ ;  /* 0x80000005ff047290 */ /* 0x000fc8000fffe0ff */
[----:B------:R-:W-:Y:S01]  /*1aa0*/  IMAD.U32 R0, RZ, RZ, UR6 ;  /* 0x00000006ff007e24 */ /* 0x000fe2000f8e00ff */
[----:B------:R-:W-:-:S03]  /*1ab0*/  UIMAD UR7, UR4, UR8, URZ ;  /* 0x00000008040772a4 */ /* 0x000fc6000f8e02ff */
[----:B------:R-:W-:Y:S01]  /*1ac0*/  UMOV UR4, URZ ;  /* 0x000000ff00047c82 */ /* 0x000fe20008000000 */
[----:B------:R-:W-:Y:S01]  /*1ad0*/  IABS R0, R0 ;  /* 0x0000000000007213 */ /* 0x000fe20000000000 */
[----:B------:R-:W-:-:S03]  /*1ae0*/  UIMAD.WIDE.U32 UR4, UR5, UR7, UR4 ;  /* 0x00000007050472a5 */ /* 0x000fc6000f8e0004 */
[----:B------:R-:W-:-:S04]  /*1af0*/  R2UR UR9, R0 ;  /* 0x00000000000972ca */ /* 0x000fc800000e0000 */
[----:B------:R-:W-:-:S09]  /*1b00*/  UMOV UR4, UR5 ;  /* 0x0000000500047c82 */ /* 0x000fd20008000000 */
[----:B------:R-:W-:-:S07]  /*1b10*/  UIMAD.WIDE.U32 UR4, UR4, UR9, URZ ;  /* 0x00000009040472a5 */ /* 0x000fce000f8e00ff */
[----:B------:R-:W-:Y:S02]  /*1b20*/  UMOV UR4, UR5 ;  /* 0x0000000500047c82 */ /* 0x000fe40008000000 */
[----:B------:R-:W-:-:S04]  /*1b30*/  UIADD3 UR5, UPT, UPT, -UR4, URZ, URZ ;  /* 0x000000ff04057290 */ /* 0x000fc8000fffe1ff */
[----:B------:R-:W-:-:S04]  /*1b40*/  UIMAD UR5, UR8, UR5, UR9 ;  /* 0x00000005080572a4 */ /* 0x000fc8000f8e0209 */
[----:B------:R-:W-:-:S11]  /*1b50*/  UISETP.GT.U32.AND UP0, UPT, UR8, UR5, UPT ;  /* 0x000000050800728c */ /* 0x000fd6000bf04070 */
[----:B------:R-:W-:Y:S02]  /*1b60*/  @!UP0 UIADD3 UR5, UPT, UPT, UR5, -UR8, URZ ;  /* 0x8000000805058290 */ /* 0x000fe4000fffe0ff */
[----:B------:R-:W-:Y:S02]  /*1b70*/  @!UP0 UIADD3 UR4, UPT, UPT, UR4, 0x1, URZ ;  /* 0x0000000104048890 */ /* 0x000fe4000fffe0ff */
[----:B------:R-:W-:Y:S02]  /*1b80*/  UISETP.GE.U32.AND UP1, UPT, UR5, UR8, UPT ;  /* 0x000000080500728c */ /* 0x000fe4000bf26070 */
[----:B------:R-:W-:-:S04]  /*1b90*/  ULOP3.LUT UR5, UR6, UR37, URZ, 0x3c, !UPT ;  /* 0x0000002506057292 */ /* 0x000fc8000f8e3cff */
[----:B------:R-:W-:-:S05]  /*1ba0*/  UISETP.GE.AND UP0, UPT, UR5, URZ, UPT ;  /* 0x000000ff0500728c */ /* 0x000fca000bf06270 */
[----:B------:R-:W-:Y:S02]  /*1bb0*/  @UP1 UIADD3 UR4, UPT, UPT, UR4, 0x1, URZ ;  /* 0x0000000104041890 */ /* 0x000fe4000fffe0ff */
[----:B------:R-:W-:-:S05]  /*1bc0*/  UISETP.NE.AND UP1, UPT, UR37, URZ, UPT ;  /* 0x000000ff2500728c */ /* 0x000fca000bf25270 */
[----:B------:R-:W-:Y:S01]  /*1bd0*/  UMOV UR31, UR4 ;  /* 0x00000004001f7c82 */ /* 0x000fe20008000000 */
[----:B------:R-:W-:Y:S02]  /*1be0*/  UIADD3 UR4, UPT, UPT, -UR6, URZ, URZ ;  /* 0x000000ff06047290 */ /* 0x000fe4000fffe1ff */
[----:B------:R-:W-:Y:S02]  /*1bf0*/  @!UP0 UIADD3 UR31, UPT, UPT, -UR31, URZ, URZ ;  /* 0x000000ff1f1f8290 */ /* 0x000fe4000fffe1ff */
[----:B------:R-:W-:Y:S02]  /*1c00*/  UISETP.GE.U32.AND UP0, UPT, UR52, 0x3f, UPT ;  /* 0x0000003f3400788c */ /* 0x000fe4000bf06070 */
[----:B------:R-:W-:Y:S02]  /*1c10*/  @!UP1 ULOP3.LUT UR31, URZ, UR37, URZ, 0x33, !UPT ;  /* 0x00000025ff1f9292 */ /* 0x000fe4000f8e33ff */
[----:B------:R-:W-:Y:S02]  /*1c20*/  UIMAD UR4, UR46, UR4, UR23 ;  /* 0x000000042e0472a4 */ /* 0x000fe4000f8e0217 */
[----:B------:R-:W-:-:S02]  /*1c30*/  UIADD3 UR5, UPT, UPT, -UR31, URZ, URZ ;  /* 0x000000ff1f057290 */ /* 0x000fc4000fffe1ff */
[----:B------:R-:W-:Y:S02]  /*1c40*/  USHF.L.U32 UR10, UR4, 0x6, URZ ;  /* 0x00000006040a7899 */ /* 0x000fe400080006ff */
[----:B------:R-:W-:Y:S01]  /*1c50*/  UIMAD UR37, UR37, UR5, UR6 ;  /* 0x00000005252572a4 */ /* 0x000fe2000f8e0206 */
[----:B-12---:R-:W-:Y:S11]  /*1c60*/  BRA.U !UP0, `(.L_x_18) ;  /* 0x0000000508107547 */ /* 0x006ff6000b800000 */
[----:B------:R-:W1:Y:S01]  /*1c70*/  LDCU.64 UR8, c[0x0][0x5b0] ;  /* 0x0000b600ff0877ac */ /* 0x000e620008000a00 */
[----:B------:R-:W1:Y:S01]  /*1c80*/  LDCU.64 UR26, c[0x0][0x5d8] ;  /* 0x0000bb00ff1a77ac */ /* 0x000e620008000a00 */
[----:B------:R-:W2:Y:S01]  /*1c90*/  LDCU UR19, c[0x0][0x598] ;  /* 0x0000b300ff1377ac */ /* 0x000ea20008000800 */
[----:B------:R-:W3:Y:S01]  /*1ca0*/  LDCU UR18, c[0x0][0x58c] ;  /* 0x0000b180ff1277ac */ /* 0x000ee20008000800 */
[----:B------:R-:W4:Y:S01]  /*1cb0*/  LDCU UR21, c[0x0][0x59c] ;  /* 0x0000b380ff1577ac */ /* 0x000f220008000800 */
[----:B------:R-:W2:Y:S01]  /*1cc0*/  LDCU UR20, c[0x0][0x5a0] ;  /* 0x0000b400ff1477ac */ /* 0x000ea20008000800 */
[----:B------:R-:W2:Y:S01]  /*1cd0*/  LDCU.64 UR16, c[0x0][0x590] ;  /* 0x0000b200ff1077ac */ /* 0x000ea20008000a00 */
[----:B------:R-:W2:Y:S01]  /*1ce0*/  LDCU.64 UR6, c[0x0][0x5b8] ;  /* 0x0000b700ff0677ac */ /* 0x000ea20008000a00 */
[----:B------:R-:W2:Y:S01]  /*1cf0*/  LDCU.64 UR4, c[0x0][0x5d0] ;  /* 0x0000ba00ff0477ac */ /* 0x000ea20008000a00 */
[----:B-1----:R-:W-:Y:S02]  /*1d00*/  UIMAD UR30, UR37, UR8, UR26 ;  /* 0x00000008251e72a4 */ /* 0x002fe4000f8e021a */
[----:B------:R-:W-:Y:S01]  /*1d10*/  UIMAD UR27, UR31, UR9, UR27 ;  /* 0x000000091f1b72a4 */ /* 0x000fe2000f8e021b */
[----:B------:R-:W-:Y:S01]  /*1d20*/  UMOV UR14, URZ ;  /* 0x000000ff000e7c82 */ /* 0x000fe20008000000 */
[----:B---34-:R-:W-:-:S10]  /*1d30*/  UMOV UR11, UR29 ;  /* 0x0000001d000b7c82 */ /* 0x018fd40008000000 */
.L_x_23:
[----:B---3--:R-:W-:Y:S01]  /*1d40*/  @!P2 MOV R3, 0x2000 ;  /* 0x000020000003a802 */ /* 0x008fe20000000f00 */
[----:B------:R-:W-:Y:S01]  /*1d50*/  ULEA UR33, UR11, UR36, 0x3 ;  /* 0x000000240b217291 */ /* 0x000fe2000f8e18ff */
[----:B----4-:R-:W-:Y:S11]  /*1d60*/  @P0 BRA `(.L_x_19) ;  /* 0x0000000000100947 */ /* 0x010ff60003800000 */
[----:B------:R-:W-:Y:S04]  /*1d70*/  MOV R4, UR28 ;  /* 0x0000001c00047c02 */ /* 0x000fe80008000f00 */
[----:B------:R-:W-:Y:S04]  /*1d80*/  SHF.L.U32 R4, R4, 0x1f, RZ ;  /* 0x0000001f04047819 */ /* 0x000fe800000006ff */
[----:B------:R-:W1:Y:S02]  /*1d90*/  SYNCS.PHASECHK.TRANS64.TRYWAIT P0, [UR33+0xd0], R4 ;  /* 0x0000d004ff0075a7 */ /* 0x000e640008001121 */
[----:B-1----:R-:W-:Y:S05]  /*1da0*/  @!P0 BRA `(.L_x_20) ;  /* 0x0000006c00548947 */ /* 0x002fea0003800000 */
.L_x_19:
[----:B------:R3:W-:Y:S01]  /*1db0*/  @!P2 SYNCS.ARRIVE.TRANS64 RZ, [UR33], R3 ;  /* 0x00000003ffffa9a7 */ /* 0x0007e20008000021 */
[----:B------:R-:W-:Y:S04]  /*1dc0*/  BSSY.RECONVERGENT B0, `(.L_x_21) ;  /* 0x0000003000007945 */ /* 0x000fe80003800200 */
[----:B------:R-:W-:Y:S05]  /*1dd0*/  @P3 BRA `(.L_x_22) ;  /* 0x0000000000043947 */ /* 0x000fea0003800000 */
[----:B--2---:R-:W-:Y:S05]  /*1de0*/  BPT.TRAP 0x1 ;  /* 0x000000040000795c */ /* 0x004fea0000300000 */
.L_x_22:
[----:B--2---:R-:W-:Y:S05]  /*1df0*/  BSYNC.RECONVERGENT B0 ;  /* 0x0000000000007941 */ /* 0x004fea0003800200 */
.L_x_21:
[----:B------:R-:W-:Y:S02]  /*1e00*/  UIADD3 UR8, UPT, UPT, UR11, 0x1, URZ ;  /* 0x000000010b087890 */ /* 0x000fe4000fffe0ff */
[----:B------:R-:W-:Y:S02]  /*1e10*/  USHF.L.U32 UR35, UR14, 0x5, URZ ;  /* 0x000000050e237899 */ /* 0x000fe400080006ff */
[----:B------:R-:W-:Y:S02]  /*1e20*/  UISETP.NE.AND UP0, UPT, UR8, 0x1a, UPT ;  /* 0x0000001a0800788c */ /* 0x000fe4000bf05270 */
[----:B------:R-:W-:Y:S02]  /*1e30*/  UISETP.NE.AND UP2, UPT, UR19, 0x1, UPT ;  /* 0x000000011300788c */ /* 0x000fe4000bf45270 */
[----:B------:R-:W-:Y:S02]  /*1e40*/  USEL UR9, URZ, 0x1, UP0 ;  /* 0x00000001ff097887 */ /* 0x000fe40008000000 */
[----:B------:R-:W-:Y:S02]  /*1e50*/  USEL UR29, UR8, URZ, UP0 ;  /* 0x000000ff081d7287 */ /* 0x000fe40008000000 */
[----:B------:R-:W-:Y:S02]  /*1e60*/  ULOP3.LUT UR28, UR28, UR9, URZ, 0x3c, !UPT ;  /* 0x000000091c1c7292 */ /* 0x000fe4000f8e3cff */
[----:B------:R-:W-:Y:S02]  /*1e70*/  ULEA UR8, UR29, UR36, 0x3 ;  /* 0x000000241d087291 */ /* 0x000fe4000f8e18ff */
[----:B------:R-:W-:Y:S02]  /*1e80*/  UISETP.NE.AND UP0, UPT, UR18, 0x1, UPT ;  /* 0x000000011200788c */ /* 0x000fe4000bf05270 */
[----:B------:R-:W-:Y:S01]  /*1e90*/  UIADD3 UR24, UP1, UPT, UR40, 0x80, URZ ;  /* 0x0000008028187890 */ /* 0x000fe2000ff3e0ff */
[----:B-1----:R-:W-:Y:S01]  /*1ea0*/  MOV R0, UR28 ;  /* 0x0000001c00007c02 */ /* 0x002fe20008000f00 */
[----:B------:R-:W-:Y:S02]  /*1eb0*/  ULEA UR15, UR11, UR36, 0xc ;  /* 0x000000240b0f7291 */ /* 0x000fe4000f8e60ff */
[----:B------:R-:W-:Y:S01]  /*1ec0*/  UIADD3.X UR25, UPT, UPT, URZ, UR41, URZ, UP1, !UPT ;  /* 0x00000029ff197290 */ /* 0x000fe20008ffe4ff */
[----:B------:R-:W-:Y:S01]  /*1ed0*/  SHF.L.U32 R0, R0, 0x1f, RZ ;  /* 0x0000001f00007819 */ /* 0x000fe200000006ff */
[----:B------:R-:W-:Y:S02]  /*1ee0*/  UIADD3 UR32, UPT, UPT, UR15, 0x3600, URZ ;  /* 0x000036000f207890 */ /* 0x000fe4000fffe0ff */
[----:B------:R-:W-:Y:S01]  /*1ef0*/  UPRMT UR26, UR30, 0x40, UR27 ;  /* 0x000000401e1a7896 */ /* 0x000fe2000800001b */
[----:B------:R1:W4:Y:S01]  /*1f00*/  SYNCS.PHASECHK.TRANS64.TRYWAIT P0, [UR8+0xd0], R0 ;  /* 0x0000d000ff0075a7 */ /* 0x0003220008001108 */
[----:B------:R-:W-:Y:S02]  /*1f10*/  UIMAD.WIDE.U32 UR8, UR35, UR16, URZ ;  /* 0x00000010230872a5 */ /* 0x000fe4000f8e00ff */
[----:B------:R-:W-:Y:S02]  /*1f20*/  UIADD3 UR14, UPT, UPT, UR14, 0x1, URZ ;  /* 0x000000010e0e7890 */ /* 0x000fe4000fffe0ff */
[----:B------:R-:W-:Y:S01]  /*1f30*/  USHF.R.U32.HI UR9, URZ, UR17, UR9 ;  /* 0x00000011ff097299 */ /* 0x000fe20008011609 */
[----:B------:R-:W-:Y:S01]  /*1f40*/  UMOV UR42, 0x0 ;  /* 0x00000000002a7882 */ /* 0x000fe20000000000 */
[----:B------:R-:W-:Y:S02]  /*1f50*/  UMOV UR43, 0x10000000 ;  /* 0x10000000002b7882 */ /* 0x000fe40000000000 */
[----:B------:R-:W-:Y:S01]  /*1f60*/  USEL UR9, UR35, UR9, !UP0 ;  /* 0x0000000923097287 */ /* 0x000fe2000c000000 */
[----:B------:R-:W-:Y:S01]  /*1f70*/  UTMALDG.2D [UR32], [UR24], desc[UR42] ;  /* 0x00002a20180075b4 */ /* 0x000fe20008009000 */
[----:B------:R-:W-:Y:S02]  /*1f80*/  UIADD3 UR22, UP0, UPT, UR40, 0x180, URZ ;  /* 0x0000018028167890 */ /* 0x000fe4000ff1e0ff */
[----:B------:R-:W-:Y:S02]  /*1f90*/  UIMAD.WIDE.U32 UR12, UR9, UR21, URZ ;  /* 0x00000015090c72a5 */ /* 0x000fe4000f8e00ff */
[----:B------:R-:W-:Y:S02]  /*1fa0*/  UIADD3 UR11, UPT, UPT, -UR9, URZ, URZ ;  /* 0x000000ff090b7290 */ /* 0x000fe4000fffe1ff */
[----:B------:R-:W-:Y:S02]  /*1fb0*/  USHF.R.U32.HI UR13, URZ, UR20, UR13 ;  /* 0x00000014ff0d7299 */ /* 0x000fe4000801160d */
[----:B------:R-:W-:Y:S02]  /*1fc0*/  UIMAD UR11, UR18, UR11, UR35 ;  /* 0x0000000b120b72a4 */ /* 0x000fe4000f8e0223 */
[----:B------:R-:W-:Y:S02]  /*1fd0*/  USEL UR13, UR9, UR13, !UP2 ;  /* 0x0000000d090d7287 */ /* 0x000fe4000d000000 */
[----:B------:R-:W-:Y:S02]  /*1fe0*/  UIMAD UR11, UR11, UR6, UR4 ;  /* 0x000000060b0b72a4 */ /* 0x000fe4000f8e0204 */
[----:B------:R-:W-:Y:S02]  /*1ff0*/  UIADD3 UR8, UPT, UPT, -UR13, URZ, URZ ;  /* 0x000000ff0d087290 */ /* 0x000fe4000fffe1ff */
[----:B------:R-:W-:Y:S02]  /*2000*/  UIADD3.X UR23, UPT, UPT, URZ, UR41, URZ, UP0, !UPT ;  /* 0x00000029ff177290 */ /* 0x000fe400087fe4ff */
[----:B------:R-:W-:Y:S02]  /*2010*/  UIMAD UR9, UR19, UR8, UR9 ;  /* 0x00000008130972a4 */ /* 0x000fe4000f8e0209 */
[----:B------:R-:W-:Y:S02]  /*2020*/  UIADD3 UR8, UPT, UPT, UR15, 0x1d600, URZ ;  /* 0x0001d6000f087890 */ /* 0x000fe4000fffe0ff */
[----:B------:R-:W-:Y:S02]  /*2030*/  UIMAD UR12, UR9, UR7, UR5 ;  /* 0x00000007090c72a4 */ /* 0x000fe4000f8e0205 */
[----:B------:R-:W-:Y:S01]  /*2040*/  UPRMT UR15, UR26, 0x5410, URZ ;  /* 0x000054101a0f7896 */ /* 0x000fe200080000ff */
[----:B------:R-:W-:Y:S01]  /*2050*/  UMOV UR9, UR33 ;  /* 0x0000002100097c82 */ /* 0x000fe20008000000 */
[----:B------:R-:W-:Y:S07]  /*2060*/  UISETP.NE.AND UP0, UPT, UR14, UR38, UPT ;  /* 0x000000260e00728c */ /* 0x000fee000bf05270 */
[----:B------:R2:W-:Y:S02]  /*2070*/  UTMALDG.4D.IM2COL [UR8], [UR22], UR15 ;  /* 0x00000008160073b4 */ /* 0x0005e4000805800f */
[----:B--2---:R-:W-:Y:S01]  /*2080*/  UMOV UR15, UR38 ;  /* 0x00000026000f7c82 */ /* 0x004fe20008000000 */
[----:B------:R-:W-:Y:S01]  /*2090*/  UMOV UR11, UR29 ;  /* 0x0000001d000b7c82 */ /* 0x000fe20008000000 */
[----:B-1----:R-:W-:Y:S05]  /*20a0*/  BRA.U UP0, `(.L_x_23) ;  /* 0xfffffffd00247547 */ /* 0x002fea000b83ffff */
.L_x_18:
[----:B------:R-:W-:Y:S01]  /*20b0*/  ULEA UR4, UR29, UR36, 0x3 ;  /* 0x000000241d047291 */ /* 0x000fe2000f8e18ff */
[----:B------:R-:W-:Y:S01]  /*20c0*/  MOV R0, UR28 ;  /* 0x0000001c00007c02 */ /* 0x000fe20008000f00 */
[----:B------:R-:W-:Y:S01]  /*20d0*/  @!P1 SYNCS.ARRIVE.TRANS64.A1T0 RZ, [UR36+0x1d8], RZ ;  /* 0x0001d8ffffff99a7 */ /* 0x000fe20008100024 */
[----:B------:R-:W-:Y:S02]  /*20e0*/  UISETP.GT.AND UP0, UPT, UR50, UR49, UPT ;  /* 0x000000313200728c */ /* 0x000fe4000bf04270 */
[----:B------:R-:W-:-:S04]  /*20f0*/  SHF.L.U32 R0, R0, 0x1f, RZ ;  /* 0x0000001f00007819 */ /* 0x000fc800000006ff */
[----:B----4-:R1:W2:Y:S03]  /*2100*/  SYNCS.PHASECHK.TRANS64.TRYWAIT P0, [UR4+0xd0], R0 ;  /* 0x0000d000ff0075a7 */ /* 0x0102a60008001104 */
[----:B------:R-:W-:Y:S05]  /*2110*/  BRA.U !UP0, `(.L_x_24) ;  /* 0x0000000508107547 */ /* 0x000fea000b800000 */
[----:B------:R-:W4:Y:S01]  /*2120*/  LDCU.64 UR8, c[0x0][0x5b0] ;  /* 0x0000b600ff0877ac */ /* 0x000f220008000a00 */
[----:B------:R-:W4:Y:S01]  /*2130*/  LDCU.64 UR32, c[0x0][0x5d8] ;  /* 0x0000bb00ff2077ac */ /* 0x000f220008000a00 */
[----:B------:R-:W1:Y:S01]  /*2140*/  LDCU UR18, c[0x0][0x598] ;  /* 0x0000b300ff1277ac */ /* 0x000e620008000800 */
[----:B------:R-:W1:Y:S01]  /*2150*/  LDCU UR14, c[0x0][0x58c] ;  /* 0x0000b180ff0e77ac */ /* 0x000e620008000800 */
[----:B------:R-:W1:Y:S01]  /*2160*/  LDCU UR20, c[0x0][0x59c] ;  /* 0x0000b380ff1477ac */ /* 0x000e620008000800 */
[----:B------:R-:W1:Y:S01]  /*2170*/  LDCU UR19, c[0x0][0x5a0] ;  /* 0x0000b400ff1377ac */ /* 0x000e620008000800 */
[----:B----4-:R-:W-:Y:S01]  /*2180*/  UIMAD UR35, UR37, UR8, UR32 ;  /* 0x00000008252372a4 */ /* 0x010fe2000f8e0220 */
[----:B------:R-:W4:Y:S01]  /*2190*/  LDCU.64 UR16, c[0x0][0x590] ;  /* 0x0000b200ff1077ac */ /* 0x000f220008000a00 */
[----:B------:R-:W1:Y:S01]  /*21a0*/  LDCU.64 UR6, c[0x0][0x5b8] ;  /* 0x0000b700ff0677ac */ /* 0x000e620008000a00 */
[----:B------:R-:W1:Y:S01]  /*21b0*/  LDCU.64 UR4, c[0x0][0x5d0] ;  /* 0x0000ba00ff0477ac */ /* 0x000e620008000a00 */
[----:B------:R-:W-:-:S02]  /*21c0*/  UIMAD UR33, UR31, UR9, UR33 ;  /* 0x000000091f2172a4 */ /* 0x000fc4000f8e0221 */
[----:B------:R-:W-:Y:S01]  /*21d0*/  UIADD3 UR37, UPT, UPT, UR51, UR15, URZ ;  /* 0x0000000f33257290 */ /* 0x000fe2000fffe0ff */
[----:B------:R-:W-:-:S11]  /*21e0*/  UMOV UR11, UR29 ;  /* 0x0000001d000b7c82 */ /* 0x000fd60008000000 */
.L_x_29:
[----:B--23--:R-:W-:Y:S01]  /*21f0*/  @!P2 MOV R3, 0x2000 ;  /* 0x000020000003a802 */ /* 0x00cfe20000000f00 */
[----:B------:R-:W-:Y:S01]  /*2200*/  ULEA UR25, UR11, UR36, 0x3 ;  /* 0x000000240b197291 */ /* 0x000fe2000f8e18ff */
[----:B--2---:R-:W-:Y:S11]  /*2210*/  @P0 BRA `(.L_x_25) ;  /* 0x0000000000100947 */ /* 0x004ff60003800000 */
[----:B------:R-:W-:Y:S04]  /*2220*/  MOV R4, UR28 ;  /* 0x0000001c00047c02 */ /* 0x000fe80008000f00 */
[----:B------:R-:W-:Y:S04]  /*2230*/  SHF.L.U32 R4, R4, 0x1f, RZ ;  /* 0x0000001f04047819 */ /* 0x000fe800000006ff */
[----:B------:R-:W2:Y:S02]  /*2240*/  SYNCS.PHASECHK.TRANS64.TRYWAIT P0, [UR25+0xd0], R4 ;  /* 0x0000d004ff0075a7 */ /* 0x000ea40008001119 */
[----:B--2---:R-:W-:Y:S05]  /*2250*/  @!P0 BRA `(.L_x_26) ;  /* 0x0000006800408947 */ /* 0x004fea0003800000 */
.L_x_25:
[----:B------:R2:W-:Y:S01]  /*2260*/  @!P2 SYNCS.ARRIVE.TRANS64 RZ, [UR25], R3 ;  /* 0x00000003ffffa9a7 */ /* 0x0005e20008000019 */
[----:B------:R-:W-:Y:S04]  /*2270*/  BSSY.RECONVERGENT B0, `(.L_x_27) ;  /* 0x0000003000007945 */ /* 0x000fe80003800200 */
[----:B------:R-:W-:Y:S05]  /*2280*/  @P3 BRA `(.L_x_28) ;  /* 0x0000000000043947 */ /* 0x000fea0003800000 */
[----:B-1--4-:R-:W-:Y:S05]  /*2290*/  BPT.TRAP 0x1 ;  /* 0x000000040000795c */ /* 0x012fea0000300000 */
.L_x_28:
[----:B-1--4-:R-:W-:Y:S05]  /*22a0*/  BSYNC.RECONVERGENT B0 ;  /* 0x0000000000007941 */ /* 0x012fea0003800200 */
.L_x_27:
        /* <DEDUP_REMOVED lines=10> */
[----:B------:R-:W-:Y:S01]  /*2350*/  MOV R0, UR28 ;  /* 0x0000001c00007c02 */ /* 0x000fe20008000f00 */
[----:B------:R-:W-:Y:S02]  /*2360*/  ULEA UR21, UR11, UR36, 0xc ;  /* 0x000000240b157291 */ /* 0x000fe4000f8e60ff */
[----:B------:R-:W-:Y:S01]  /*2370*/  UIADD3.X UR23, UPT, UPT, URZ, UR41, URZ, UP1, !UPT ;  /* 0x00000029ff177290 */ /* 0x000fe20008ffe4ff */
[----:B------:R-:W-:Y:S01]  /*2380*/  SHF.L.U32 R0, R0, 0x1f, RZ ;  /* 0x0000001f00007819 */ /* 0x000fe200000006ff */
[----:B------:R-:W-:Y:S02]  /*2390*/  UIADD3 UR24, UPT, UPT, UR21, 0x3600, URZ ;  /* 0x0000360015187890 */ /* 0x000fe4000fffe0ff */
[----:B------:R-:W-:Y:S01]  /*23a0*/  UPRMT UR32, UR35, 0x40, UR33 ;  /* 0x0000004023207896 */ /* 0x000fe20008000021 */
[----:B------:R1:W3:Y:S01]  /*23b0*/  SYNCS.PHASECHK.TRANS64.TRYWAIT P0, [UR8+0xd0], R0 ;  /* 0x0000d000ff0075a7 */ /* 0x0002e20008001108 */
[----:B------:R-:W-:Y:S02]  /*23c0*/  UIMAD.WIDE.U32 UR8, UR27, UR16, URZ ;  /* 0x000000101b0872a5 */ /* 0x000fe4000f8e00ff */
[----:B------:R-:W-:Y:S02]  /*23d0*/  UIADD3 UR15, UPT, UPT, UR15, 0x1, URZ ;  /* 0x000000010f0f7890 */ /* 0x000fe4000fffe0ff */
[----:B------:R-:W-:Y:S01]  /*23e0*/  USHF.R.U32.HI UR9, URZ, UR17, UR9 ;  /* 0x00000011ff097299 */ /* 0x000fe20008011609 */
[----:B------:R-:W-:Y:S01]  /*23f0*/  UMOV UR42, 0x0 ;  /* 0x00000000002a7882 */ /* 0x000fe20000000000 */
[----:B------:R-:W-:Y:S02]  /*2400*/  UMOV UR43, 0x10000000 ;  /* 0x10000000002b7882 */ /* 0x000fe40000000000 */
[----:B------:R-:W-:Y:S02]  /*2410*/  USEL UR9, UR27, UR9, !UP0 ;  /* 0x000000091b097287 */ /* 0x000fe4000c000000 */
[----:B------:R-:W-:Y:S02]  /*2420*/  UIADD3 UR30, UP0, UPT, UR40, 0x180, URZ ;  /* 0x00000180281e7890 */ /* 0x000fe4000ff1e0ff */
[----:B------:R-:W-:Y:S02]  /*2430*/  UIMAD.WIDE.U32 UR12, UR9, UR20, URZ ;  /* 0x00000014090c72a5 */ /* 0x000fe4000f8e00ff */
[----:B------:R-:W-:Y:S02]  /*2440*/  UIADD3 UR11, UPT, UPT, -UR9, URZ, URZ ;  /* 0x000000ff090b7290 */ /* 0x000fe4000fffe1ff */
[----:B------:R-:W-:Y:S02]  /*2450*/  USHF.R.U32.HI UR13, URZ, UR19, UR13 ;  /* 0x00000013ff0d7299 */ /* 0x000fe4000801160d */
[----:B------:R-:W-:Y:S02]  /*2460*/  UIMAD UR11, UR14, UR11, UR27 ;  /* 0x0000000b0e0b72a4 */ /* 0x000fe4000f8e021b */
[----:B------:R-:W-:Y:S02]  /*2470*/  USEL UR13, UR9, UR13, !UP2 ;  /* 0x0000000d090d7287 */ /* 0x000fe4000d000000 */
[----:B------:R-:W-:Y:S02]  /*2480*/  UIMAD UR11, UR11, UR6, UR4 ;  /* 0x000000060b0b72a4 */ /* 0x000fe4000f8e0204 */
[----:B------:R-:W-:Y:S01]  /*2490*/  UIADD3 UR8, UPT, UPT, -UR13, URZ, URZ ;  /* 0x000000ff0d087290 */ /* 0x000fe2000fffe1ff */
[----:B------:R-:W-:Y:S01]  /*24a0*/  UMOV UR26, UR34 ;  /* 0x00000022001a7c82 */ /* 0x000fe20008000000 */
[----:B------:R-:W-:Y:S01]  /*24b0*/  UIADD3.X UR31, UPT, UPT, URZ, UR41, URZ, UP0, !UPT ;  /* 0x00000029ff1f7290 */ /* 0x000fe200087fe4ff */
[----:B------:R-:W-:Y:S01]  /*24c0*/  UTMALDG.2D [UR24], [UR22], desc[UR42] ;  /* 0x00002a18160075b4 */ /* 0x000fe20008009000 */
[----:B------:R-:W-:Y:S02]  /*24d0*/  UIMAD UR9, UR18, UR8, UR9 ;  /* 0x00000008120972a4 */ /* 0x000fe4000f8e0209 */
[----:B------:R-:W-:Y:S02]  /*24e0*/  UIADD3 UR8, UPT, UPT, UR21, 0x1d600, URZ ;  /* 0x0001d60015087890 */ /* 0x000fe4000fffe0ff */
[----:B------:R-:W-:Y:S02]  /*24f0*/  UIMAD UR12, UR9, UR7, UR5 ;  /* 0x00000007090c72a4 */ /* 0x000fe4000f8e0205 */
[----:B------:R-:W-:Y:S01]  /*2500*/  UPRMT UR21, UR32, 0x5410, URZ ;  /* 0x0000541020157896 */ /* 0x000fe200080000ff */
[----:B------:R-:W-:Y:S01]  /*2510*/  UMOV UR9, UR25 ;  /* 0x0000001900097c82 */ /* 0x000fe20008000000 */
[----:B------:R-:W-:Y:S07]  /*2520*/  UISETP.NE.AND UP0, UPT, UR15, UR37, UPT ;  /* 0x000000250f00728c */ /* 0x000fee000bf05270 */
[----:B------:R4:W-:Y:S02]  /*2530*/  UTMALDG.4D.IM2COL [UR8], [UR30], UR21 ;  /* 0x000000081e0073b4 */ /* 0x0009e40008058015 */
[----:B----4-:R-:W-:Y:S01]  /*2540*/  UMOV UR11, UR29 ;  /* 0x0000001d000b7c82 */ /* 0x010fe20008000000 */
[----:B-1----:R-:W-:Y:S05]  /*2550*/  BRA.U UP0, `(.L_x_29) ;  /* 0xfffffffd00247547 */ /* 0x002fea000b83ffff */
.L_x_24:
[----:B--23--:R-:W-:Y:S01]  /*2560*/  SHF.L.U32 R3, R2, 0x1f, RZ ;  /* 0x0000001f02037819 */ /* 0x00cfe200000006ff */
[----:B------:R-:W-:-:S03]  /*2570*/  NOP ;  /* 0x0000000000007918 */ /* 0x000fc60000000000 */
[----:B------:R-:W2:Y:S02]  /*2580*/  SYNCS.PHASECHK.TRANS64.TRYWAIT P0, [UR36+0x1e0], R3 ;  /* 0x0001e003ff0075a7 */ /* 0x000ea40008001124 */
[----:B--2---:R-:W-:Y:S05]  /*2590*/  @!P0 BRA `(.L_x_30) ;  /* 0x0000006400888947 */ /* 0x004fea0003800000 */
.L_x_133:
[----:B------:R-:W2:Y:S01]  /*25a0*/  LDS.128 R4, [UR36+0x220] ;  /* 0x00022024ff047984 */ /* 0x000ea20008000c00 */
[----:B------:R-:W-:Y:S02]  /*25b0*/  UIADD3 UR4, UPT, UPT, UR36, 0x1e8, URZ ;  /* 0x000001e824047890 */ /* 0x000fe4000fffe0ff */
[----:B------:R-:W-:Y:S01]  /*25c0*/  UISETP.GE.AND UP0, UPT, UR39, 0x1, UPT ;  /* 0x000000012700788c */ /* 0x000fe2000bf06270 */
[----:B------:R-:W-:Y:S01]  /*25d0*/  @!PT LDS RZ, [RZ] ;  /* 0x00000000fffff984 */ /* 0x000fe20000000800 */
[----:B------:R-:W-:Y:S01]  /*25e0*/  @!PT LDS RZ, [RZ] ;  /* 0x00000000fffff984 */ /* 0x000fe20000000800 */
[----:B------:R-:W-:Y:S01]  /*25f0*/  @!PT LDS RZ, [RZ] ;  /* 0x00000000fffff984 */ /* 0x000fe20000000800 */
[----:B------:R-:W-:Y:S01]  /*2600*/  @!PT LDS RZ, [RZ] ;  /* 0x00000000fffff984 */ /* 0x000fe20000000800 */
[----:B------:R3:W-:Y:S06]  /*2610*/  MEMBAR.ALL.CTA ;  /* 0x0000000000007992 */ /* 0x0007ec0000008000 */
[----:B---3--:R-:W3:Y:S01]  /*2620*/  FENCE.VIEW.ASYNC.S ;  /* 0x00000000000073c6 */ /* 0x008ee20000000000 */
[----:B------:R-:W-:-:S09]  /*2630*/  UPRMT UR4, URZ, 0x654, UR4 ;  /* 0x00000654ff047896 */ /* 0x000fd20008000004 */
[----:B---3--:R-:W-:Y:S01]  /*2640*/  SYNCS.ARRIVE.TRANS64.RED.A1T0 RZ, [UR4], RZ ;  /* 0x000000ffffff79a7 */ /* 0x008fe20008100404 */
[----:B--2---:R-:W-:-:S13]  /*2650*/  LOP3.LUT P0, RZ, R6, 0x1, RZ, 0xc0, !PT ;  /* 0x0000000106ff7812 */ /* 0x004fda000780c0ff */
[----:B------:R-:W-:Y:S01]  /*2660*/  VOTEU.ANY UP1, P0 ;  /* 0x0000000000ff7886 */ /* 0x000fe20000020100 */
[----:B------:R-:W-:-:S13]  /*2670*/  PLOP3.LUT P0, PT, PT, PT, UP1, 0x80, 0x8 ;  /* 0x000000000008781c */ /* 0x000fda0003f0f018 */
[----:B-1----:R-:W-:Y:S02]  /*2680*/  @P0 MOV R0, R4 ;  /* 0x0000000400000202 */ /* 0x002fe40000000f00 */
[----:B------:R-:W-:Y:S02]  /*2690*/  @P0 LOP3.LUT R4, R5, 0xffff, RZ, 0xc0, !PT ;  /* 0x0000ffff05040812 */ /* 0x000fe400078ec0ff */
[----:B------:R-:W-:Y:S02]  /*26a0*/  @P0 R2UR UR6, R0 ;  /* 0x00000000000602ca */ /* 0x000fe400000e0000 */
[----:B------:R-:W-:-:S11]  /*26b0*/  @P0 R2UR UR5, R4 ;  /* 0x00000000040502ca */ /* 0x000fd600000e0000 */
[----:B------:R-:W-:Y:S02]  /*26c0*/  @UP1 UMOV UR45, UR6 ;  /* 0x00000006002d1c82 */ /* 0x000fe40008000000 */
[----:B------:R-:W-:Y:S01]  /*26d0*/  @UP1 UMOV UR44, UR5 ;  /* 0x00000005002c1c82 */ /* 0x000fe20008000000 */
[----:B------:R-:W-:Y:S05]  /*26e0*/  BRA.U !UP0, `(.L_x_31) ;  /* 0x0000000108d47547 */ /* 0x000fea000b800000 */
[----:B------:R-:W1:Y:S01]  /*26f0*/  LDCU.128 UR16, c[0x0][0xb10] ;  /* 0x00016200ff1077ac */ /* 0x000e620008000c00 */
[----:B------:R-:W2:Y:S01]  /*2700*/  LDCU UR21, c[0x0][0xb20] ;  /* 0x00016400ff1577ac */ /* 0x000ea20008000800 */
[----:B------:R-:W3:Y:S01]  /*2710*/  LDCU UR20, c[0x0][0xb0c] ;  /* 0x00016180ff1477ac */ /* 0x000ee20008000800 */
[----:B------:R-:W4:Y:S01]  /*2720*/  LDCU.64 UR14, c[0x0][0xb28] ;  /* 0x00016500ff0e77ac */ /* 0x000f220008000a00 */
[----:B------:R-:W-:Y:S02]  /*2730*/  UISETP.NE.AND UP3, UPT, UR39, 0x1, UPT ;  /* 0x000000012700788c */ /* 0x000fe4000bf65270 */
[----:B-1----:R-:W-:Y:S02]  /*2740*/  UIMAD.WIDE.U32 UR4, UR47, UR19, URZ ;  /* 0x000000132f0472a5 */ /* 0x002fe4000f8e00ff */
[----:B------:R-:W-:Y:S02]  /*2750*/  UIMAD.WIDE.U32 UR6, UR48, UR16, URZ ;  /* 0x00000010300672a5 */ /* 0x000fe4000f8e00ff */
[----:B------:R-:W-:-:S02]  /*2760*/  UISETP.NE.AND UP0, UPT, UR18, 0x1, UPT ;  /* 0x000000011200788c */ /* 0x000fc4000bf05270 */
[----:B------:R-:W-:Y:S01]  /*2770*/  UIMAD.WIDE.U32 UR10, UR44, UR19, URZ ;  /* 0x000000132c0a72a5 */ /* 0x000fe2000f8e00ff */
[----:B------:R-:W-:Y:S01]  /*2780*/  UMOV UR4, UR5 ;  /* 0x0000000500047c82 */ /* 0x000fe20008000000 */
[----:B---3--:R-:W-:Y:S02]  /*2790*/  UISETP.NE.AND UP2, UPT, UR20, 0x1, UPT ;  /* 0x000000011400788c */ /* 0x008fe4000bf45270 */
[----:B--2---:R-:W-:Y:S02]  /*27a0*/  USHF.R.U32.HI UR5, URZ, UR21, UR4 ;  /* 0x00000015ff057299 */ /* 0x004fe40008011604 */
[----:B------:R-:W-:Y:S01]  /*27b0*/  UIMAD.WIDE.U32 UR12, UR45, UR16, URZ ;  /* 0x000000102d0c72a5 */ /* 0x000fe2000f8e00ff */
[----:B------:R-:W-:Y:S01]  /*27c0*/  UMOV UR4, UR7 ;  /* 0x0000000700047c82 */ /* 0x000fe20008000000 */
[----:B------:R-:W-:Y:S02]  /*27d0*/  USEL UR5, UR47, UR5, !UP0 ;  /* 0x000000052f057287 */ /* 0x000fe4000c000000 */
[----:B------:R-:W-:-:S02]  /*27e0*/  USHF.R.U32.HI UR4, URZ, UR17, UR4 ;  /* 0x00000011ff047299 */ /* 0x000fc40008011604 */
[----:B----4-:R-:W-:Y:S02]  /*27f0*/  UIMAD.WIDE.U32 UR8, UR5, UR14, URZ ;  /* 0x0000000e050872a5 */ /* 0x010fe4000f8e00ff */
[----:B------:R-:W-:Y:S01]  /*2800*/  USEL UR6, UR48, UR4, !UP2 ;  /* 0x0000000430067287 */ /* 0x000fe2000d000000 */
[----:B------:R-:W-:Y:S02]  /*2810*/  UMOV UR12, UR13 ;  /* 0x0000000d000c7c82 */ /* 0x000fe40008000000 */
[----:B------:R-:W-:Y:S01]  /*2820*/  UMOV UR4, UR11 ;  /* 0x0000000b00047c82 */ /* 0x000fe20008000000 */
[----:B------:R-:W-:Y:S01]  /*2830*/  UIMAD.WIDE.U32 UR10, UR6, UR14, URZ ;  /* 0x0000000e060a72a5 */ /* 0x000fe2000f8e00ff */
[----:B------:R-:W-:Y:S01]  /*2840*/  UMOV UR8, UR9 ;  /* 0x0000000900087c82 */ /* 0x000fe20008000000 */
[----:B------:R-:W-:Y:S02]  /*2850*/  USHF.R.U32.HI UR4, URZ, UR21, UR4 ;  /* 0x00000015ff047299 */ /* 0x000fe40008011604 */
[----:B------:R-:W-:-:S03]  /*2860*/  @UP3 USHF.R.U32.HI UR5, URZ, UR15, UR8 ;  /* 0x0000000fff053299 */ /* 0x000fc60008011608 */
[----:B------:R-:W-:Y:S01]  /*2870*/  UMOV UR10, UR11 ;  /* 0x0000000b000a7c82 */ /* 0x000fe20008000000 */
[----:B------:R-:W-:Y:S02]  /*2880*/  USHF.R.U32.HI UR17, URZ, UR17, UR12 ;  /* 0x00000011ff117299 */ /* 0x000fe4000801160c */
[----:B------:R-:W-:Y:S02]  /*2890*/  USEL UR4, UR44, UR4, !UP0 ;  /* 0x000000042c047287 */ /* 0x000fe4000c000000 */
[----:B------:R-:W-:Y:S02]  /*28a0*/  @UP3 USHF.R.U32.HI UR6, URZ, UR15, UR10 ;  /* 0x0000000fff063299 */ /* 0x000fe4000801160a */
[----:B------:R-:W-:Y:S02]  /*28b0*/  UIMAD UR7, UR39, UR5, URZ ;  /* 0x00000005270772a4 */ /* 0x000fe4000f8e02ff */
[----:B------:R-:W-:Y:S02]  /*28c0*/  USEL UR5, UR45, UR17, !UP2 ;  /* 0x000000112d057287 */ /* 0x000fe4000d000000 */
[----:B------:R-:W-:-:S02]  /*28d0*/  UIMAD UR10, UR39, UR6, URZ ;  /* 0x00000006270a72a4 */ /* 0x000fc4000f8e02ff */
[----:B------:R-:W-:Y:S02]  /*28e0*/  UISETP.GE.AND UP0, UPT, UR4, UR7, UPT ;  /* 0x000000070400728c */ /* 0x000fe4000bf06270 */
[----:B------:R-:W-:Y:S02]  /*28f0*/  UIMAD.WIDE.U32 UR8, UR4, UR14, URZ ;  /* 0x0000000e040872a5 */ /* 0x000fe4000f8e00ff */
[----:B------:R-:W-:Y:S02]  /*2900*/  UISETP.GE.OR UP0, UPT, UR5, UR10, UP0 ;  /* 0x0000000a0500728c */ /* 0x000fe40008706670 */
[----:B------:R-:W-:-:S03]  /*2910*/  UIMAD.WIDE.U32 UR10, UR5, UR14, URZ ;  /* 0x0000000e050a72a5 */ /* 0x000fc6000f8e00ff */
[----:B------:R-:W-:Y:S01]  /*2920*/  UMOV UR7, UR9 ;  /* 0x0000000900077c82 */ /* 0x000fe20008000000 */
[----:B------:R-:W-:Y:S02]  /*2930*/  UIADD3 UR9, UPT, UPT, -UR4, URZ, URZ ;  /* 0x000000ff04097290 */ /* 0x000fe4000fffe1ff */
[----:B------:R-:W-:Y:S02]  /*2940*/  USHF.R.U32.HI UR7, URZ, UR15, UR7 ;  /* 0x0000000fff077299 */ /* 0x000fe40008011607 */
[----:B------:R-:W-:Y:S02]  /*2950*/  UIMAD UR10, UR18, UR9, UR44 ;  /* 0x00000009120a72a4 */ /* 0x000fe4000f8e022c */
[----:B------:R-:W-:Y:S01]  /*2960*/  USEL UR7, UR4, UR7, !UP3 ;  /* 0x0000000704077287 */ /* 0x000fe2000d800000 */
[----:B------:R-:W-:Y:S01]  /*2970*/  @!UP0 UMOV UR8, UR11 ;  /* 0x0000000b00088c82 */ /* 0x000fe20008000000 */
[----:B------:R-:W-:Y:S02]  /*2980*/  UIADD3 UR11, UPT, UPT, -UR5, URZ, URZ ;  /* 0x000000ff050b7290 */ /* 0x000fe4000fffe1ff */
[----:B------:R-:W-:-:S02]  /*2990*/  @!UP0 USHF.R.U32.HI UR8, URZ, UR15, UR8 ;  /* 0x0000000fff088299 */ /* 0x000fc40008011608 */
[----:B------:R-:W-:Y:S02]  /*29a0*/  UIADD3 UR9, UPT, UPT, -UR7, URZ, URZ ;  /* 0x000000ff07097290 */ /* 0x000fe4000fffe1ff */
[----:B------:R-:W-:Y:S02]  /*29b0*/  @!UP0 USEL UR8, UR5, UR8, !UP3 ;  /* 0x0000000805088287 */ /* 0x000fe4000d800000 */
[----:B------:R-:W-:Y:S02]  /*29c0*/  UIMAD UR9, UR39, UR9, UR4 ;  /* 0x00000009270972a4 */ /* 0x000fe4000f8e0204 */
[----:B------:R-:W-:Y:S02]  /*29d0*/  @!UP0 UIADD3 UR7, UPT, UPT, UR7, -UR8, URZ ;  /* 0x8000000807078290 */ /* 0x000fe4000fffe0ff */
[----:B------:R-:W-:Y:S02]  /*29e0*/  @!UP0 UIMAD UR8, UR9, UR6, UR8 ;  /* 0x00000006090882a4 */ /* 0x000fe4000f8e0208 */
[----:B------:R-:W-:-:S02]  /*29f0*/  @!UP0 UIMAD UR4, UR39, UR7, UR5 ;  /* 0x00000007270482a4 */ /* 0x000fc4000f8e0205 */
[----:B------:R-:W-:Y:S02]  /*2a00*/  UIMAD UR6, UR20, UR11, UR45 ;  /* 0x0000000b140672a4 */ /* 0x000fe4000f8e022d */
[----:B------:R-:W-:Y:S01]  /*2a10*/  UIMAD UR44, UR4, UR18, UR10 ;  /* 0x00000012042c72a4 */ /* 0x000fe2000f8e020a */
[----:B------:R-:W-:Y:S02]  /*2a20*/  @!UP0 UMOV UR5, UR8 ;  /* 0x0000000800058c82 */ /* 0x000fe40008000000 */
[----:B------:R-:W-:-:S12]  /*2a30*/  UIMAD UR45, UR5, UR20, UR6 ;  /* 0x00000014052d72a4 */ /* 0x000fd8000f8e0206 */
.L_x_31:
        /* <DEDUP_REMOVED lines=20> */
.L_x_32:
[----:B------:R-:W-:Y:S02]  /*2b80*/  R2UR UR5, R49 ;  /* 0x00000000310572ca */ /* 0x000fe400000e0000 */
[----:B------:R-:W-:Y:S02]  /*2b90*/  R2UR UR4, R48 ;  /* 0x00000000300472ca */ /* 0x000fe400000e0000 */
[----:B------:R-:W-:Y:S02]  /*2ba0*/  PLOP3.LUT P1, PT, PT, PT, PT, 0x80, 0x8 ;  /* 0x000000000008781c */ /* 0x000fe40003f2f070 */
[----:B------:R-:W-:-:S07]  /*2bb0*/  LOP3.LUT R2, R2, 0x1, RZ, 0x3c, !PT ;  /* 0x0000000102027812 */ /* 0x000fce00078e3cff */
[----:B------:R-:W-:Y:S02]  /*2bc0*/  UIADD3 UR27, UPT, UPT, UR45, UR5, URZ ;  /* 0x000000052d1b7290 */ /* 0x000fe4000fffe0ff */
[----:B------:R-:W-:Y:S01]  /*2bd0*/  UIADD3 UR23, UPT, UPT, UR44, UR4, URZ ;  /* 0x000000042c177290 */ /* 0x000fe2000fffe0ff */
[----:B------:R-:W-:Y:S11]  /*2be0*/  BRA.U UP1, `(.L_x_33) ;  /* 0xffffffe901dc7547 */ /* 0x000ff6000b83ffff */
[----:B------:R-:W-:Y:S01]  /*2bf0*/  UIADD3 UR36, UPT, UPT, UR36, 0xd0, URZ ;  /* 0x000000d024247890 */ /* 0x000fe2000fffe0ff */
[----:B------:R-:W-:-:S03]  /*2c00*/  MOV R2, UR28 ;  /* 0x0000001c00027c02 */ /* 0x000fc60008000f00 */
[----:B------:R-:W-:Y:S01]  /*2c10*/  ULEA UR4, UR29, UR36, 0x3 ;  /* 0x000000241d047291 */ /* 0x000fe2000f8e18ff */
[----:B------:R-:W-:-:S08]  /*2c20*/  SHF.L.U32 R2, R2, 0x1f, RZ ;  /* 0x0000001f02027819 */ /* 0x000fd000000006ff */
[----:B------:R-:W1:Y:S02]  /*2c30*/  SYNCS.PHASECHK.TRANS64.TRYWAIT P0, [UR4], R2 ;  /* 0x00000002ff0075a7 */ /* 0x000e640008001104 */
[----:B-1----:R-:W-:Y:S05]  /*2c40*/  @!P0 BRA `(.L_x_34) ;  /* 0x0000005c00f48947 */ /* 0x002fea0003800000 */
.L_x_135:
[----:B------:R-:W-:-:S04]  /*2c50*/  UIADD3 UR4, UPT, UPT, UR29, 0x1, URZ ;  /* 0x000000011d047890 */ /* 0x000fc8000fffe0ff */
[----:B------:R-:W-:-:S04]  /*2c60*/  UISETP.NE.AND UP0, UPT, UR4, 0x1a, UPT ;  /* 0x0000001a0400788c */ /* 0x000fc8000bf05270 */
[----:B------:R-:W-:Y:S02]  /*2c70*/  USEL UR5, URZ, 0x1, UP0 ;  /* 0x00000001ff057887 */ /* 0x000fe40008000000 */
[----:B------:R-:W-:Y:S02]  /*2c80*/  USEL UR4, UR4, URZ, UP0 ;  /* 0x000000ff04047287 */ /* 0x000fe40008000000 */
[----:B------:R-:W-:Y:S02]  /*2c90*/  ULOP3.LUT UR6, UR28, UR5, URZ, 0x3c, !UPT ;  /* 0x000000051c067292 */ /* 0x000fe4000f8e3cff */
[----:B------:R-:W-:-:S04]  /*2ca0*/  ULEA UR5, UR4, UR36, 0x3 ;  /* 0x0000002404057291 */ /* 0x000fc8000f8e18ff */
[----:B-1----:R-:W-:-:S04]  /*2cb0*/  MOV R2, UR6 ;  /* 0x0000000600027c02 */ /* 0x002fc80008000f00 */
[----:B------:R-:W-:-:S04]  /*2cc0*/  SHF.L.U32 R2, R2, 0x1f, RZ ;  /* 0x0000001f02027819 */ /* 0x000fc800000006ff */
[----:B------:R-:W1:Y:S02]  /*2cd0*/  SYNCS.PHASECHK.TRANS64.TRYWAIT P0, [UR5], R2 ;  /* 0x00000002ff0075a7 */ /* 0x000e640008001105 */
[----:B-1----:R-:W-:Y:S05]  /*2ce0*/  @!P0 BRA `(.L_x_35) ;  /* 0x0000005c00e48947 */ /* 0x002fea0003800000 */
.L_x_137:
        /* <DEDUP_REMOVED lines=10> */
.L_x_139:
        /* <DEDUP_REMOVED lines=10> */
.L_x_141:
        /* <DEDUP_REMOVED lines=10> */
.L_x_143:
        /* <DEDUP_REMOVED lines=10> */
.L_x_145:
        /* <DEDUP_REMOVED lines=10> */
.L_x_147:
        /* <DEDUP_REMOVED lines=10> */
.L_x_149:
        /* <DEDUP_REMOVED lines=10> */
.L_x_151:
        /* <DEDUP_REMOVED lines=10> */
.L_x_153:
        /* <DEDUP_REMOVED lines=10> */
.L_x_155:
        /* <DEDUP_REMOVED lines=10> */
.L_x_157:
        /* <DEDUP_REMOVED lines=10> */
.L_x_159:
        /* <DEDUP_REMOVED lines=10> */
.L_x_161:
        /* <DEDUP_REMOVED lines=10> */
.L_x_163:
        /* <DEDUP_REMOVED lines=10> */
.L_x_165:
        /* <DEDUP_REMOVED lines=10> */
.L_x_167:
        /* <DEDUP_REMOVED lines=10> */
.L_x_169:
        /* <DEDUP_REMOVED lines=10> */
.L_x_171:
        /* <DEDUP_REMOVED lines=10> */
.L_x_173:
        /* <DEDUP_REMOVED lines=10> */
.L_x_175:
        /* <DEDUP_REMOVED lines=10> */
.L_x_177:
        /* <DEDUP_REMOVED lines=10> */
.L_x_179:
        /* <DEDUP_REMOVED lines=10> */
.L_x_181:
        /* <DEDUP_REMOVED lines=10> */
.L_x_183:
[----:B------:R-:W-:-:S04]  /*3b50*/  UIADD3 UR4, UPT, UPT, UR4, 0x1, URZ ;  /* 0x0000000104047890 */ /* 0x000fc8000fffe0ff */
[----:B------:R-:W-:-:S04]  /*3b60*/  UISETP.NE.AND UP0, UPT, UR4, 0x1a, UPT ;  /* 0x0000001a0400788c */ /* 0x000fc8000bf05270 */
[----:B------:R-:W-:Y:S02]  /*3b70*/  USEL UR5, URZ, 0x1, UP0 ;  /* 0x00000001ff057887 */ /* 0x000fe40008000000 */
[----:B------:R-:W-:Y:S02]  /*3b80*/  USEL UR4, UR4, URZ, UP0 ;  /* 0x000000ff04047287 */ /* 0x000fe40008000000 */
[----:B------:R-:W-:Y:S02]  /*3b90*/  ULOP3.LUT UR5, UR6, UR5, URZ, 0x3c, !UPT ;  /* 0x0000000506057292 */ /* 0x000fe4000f8e3cff */
[----:B------:R-:W-:-:S04]  /*3ba0*/  ULEA UR4, UR4, UR36, 0x3 ;  /* 0x0000002404047291 */ /* 0x000fc8000f8e18ff */
[----:B-1----:R-:W-:Y:S02]  /*3bb0*/  IMAD.U32 R2, RZ, RZ, UR5 ;  /* 0x00000005ff027e24 */ /* 0x002fe4000f8e00ff */
[----:B------:R-:W-:-:S03]  /*3bc0*/  MOV R0, UR4 ;  /* 0x0000000400007c02 */ /* 0x000fc60008000f00 */
[----:B------:R-:W-:-:S07]  /*3bd0*/  SHF.L.U32 R2, R2, 0x1f, RZ ;  /* 0x0000001f02027819 */ /* 0x000fce00000006ff */
.L_x_59:
[----:B-1----:R1:W2:Y:S02]  /*3be0*/  SYNCS.PHASECHK.TRANS64.TRYWAIT P0, [R0+URZ], R2 ;  /* 0x00000002000075a7 */ /* 0x0022a400080011ff */
[----:B--2---:R-:W-:Y:S05]  /*3bf0*/  @!P0 NANOSLEEP.SYNCS 0x989680 ;  /* 0x009896800000895d */ /* 0x004fea0003900000 */
[----:B------:R-:W2:Y:S02]  /*3c00*/  @!P0 SYNCS.PHASECHK.TRANS64 P0, [R0+URZ], R2 ;  /* 0x00000002000085a7 */ /* 0x000ea400080010ff */
[----:B--2---:R-:W-:Y:S05]  /*3c10*/  @P0 EXIT ;  /* 0x000000000000094d */ /* 0x004fea0003800000 */
[----:B------:R-:W-:Y:S05]  /*3c20*/  BRA `(.L_x_59) ;  /* 0xfffffffc00ec7947 */ /* 0x000fea000383ffff */
.L_x_17:
[----:B------:R-:W2:Y:S02]  /*3c30*/  S2UR UR4, SR_CgaCtaId ;  /* 0x00000000000479c3 */ /* 0x000ea40000008800 */
[----:B--2---:R-:W-:-:S04]  /*3c40*/  UISETP.NE.AND UP0, UPT, UR4, URZ, UPT ;  /* 0x000000ff0400728c */ /* 0x004fc8000bf05270 */
[----:B------:R-:W-:-:S09]  /*3c50*/  UISETP.NE.OR UP0, UPT, UR15, 0x1, UP0 ;  /* 0x000000010f00788c */ /* 0x000fd20008705670 */
[----:B------:R-:W-:Y:S05]  /*3c60*/  BRA.U UP0, `(.L_x_60) ;  /* 0x0000000100b47547 */ /* 0x000fea000b800000 */
[----:B------:R-:W2:Y:S01]  /*3c70*/  S2UR UR5, SR_CgaCtaId ;  /* 0x00000000000579c3 */ /* 0x000ea20000008800 */
[----:B------:R-:W-:Y:S01]  /*3c80*/  UMOV UR4, 0x400 ;  /* 0x0000040000047882 */ /* 0x000fe20000000000 */
[----:B------:R-:W-:Y:S01]  /*3c90*/  HFMA2 R3, -RZ, RZ, 0, 5.9604644775390625e-08 ;  /* 0x00000001ff037431 */ /* 0x000fe200000001ff */
[----:B------:R-:W-:Y:S01]  /*3ca0*/  ISETP.NE.AND P0, PT, R0, RZ, PT ;  /* 0x000000ff0000720c */ /* 0x000fe20003f05270 */
[----:B------:R-:W-:Y:S01]  /*3cb0*/  IMAD.MOV.U32 R8, RZ, RZ, RZ ;  /* 0x000000ffff087224 */ /* 0x000fe200078e00ff */
[----:B--2---:R-:W-:-:S04]  /*3cc0*/  ULEA UR4, UR5, UR4, 0x18 ;  /* 0x0000000405047291 */ /* 0x004fc8000f8ec0ff */
[----:B------:R-:W-:Y:S02]  /*3cd0*/  UIADD3 UR5, UPT, UPT, UR4, 0x1e8, URZ ;  /* 0x000001e804057890 */ /* 0x000fe4000fffe0ff */
[----:B------:R-:W-:Y:S02]  /*3ce0*/  UIADD3 UR8, UPT, UPT, UR4, 0x1e0, URZ ;  /* 0x000001e004087890 */ /* 0x000fe4000fffe0ff */
[----:B------:R-:W-:-:S12]  /*3cf0*/  UPRMT UR5, URZ, 0x654, UR5 ;  /* 0x00000654ff057896 */ /* 0x000fd80008000005 */
.L_x_63:
[----:B------:R-:W-:Y:S01]  /*3d00*/  SHF.L.U32 R6, R3, 0x1f, RZ ;  /* 0x0000001f03067819 */ /* 0x000fe200000006ff */
[----:B------:R-:W-:Y:S02]  /*3d10*/  IMAD.U32 R4, RZ, RZ, UR8 ;  /* 0x00000008ff047e24 */ /* 0x000fe4000f8e00ff */
[----:B------:R-:W-:Y:S01]  /*3d20*/  @!P0 IMAD.MOV.U32 R5, RZ, RZ, 0x10 ;  /* 0x00000010ff058424 */ /* 0x000fe200078e00ff */
[----:B------:R-:W2:Y:S02]  /*3d30*/  SYNCS.PHASECHK.TRANS64.TRYWAIT P1, [UR4+0x1e8], R6 ;  /* 0x0001e806ff0075a7 */ /* 0x000ea40008021104 */
[----:B------:R-:W-:-:S04]  /*3d40*/  PRMT R4, R0, 0x654, R4 ;  /* 0x0000065400047816 */ /* 0x000fc80000000004 */
[----:B------:R-:W-:Y:S01]  /*3d50*/  SEL R2, R4, R2, !P0 ;  /* 0x0000000204027207 */ /* 0x000fe20004000000 */
[----:B--2---:R-:W-:Y:S06]  /*3d60*/  @!P1 BRA `(.L_x_61) ;  /* 0x0000005800049947 */ /* 0x004fec0003800000 */
.L_x_185:
[----:B------:R-:W-:Y:S01]  /*3d70*/  UIADD3 UR6, UPT, UPT, UR4, 0x220, URZ ;  /* 0x0000022004067890 */ /* 0x000fe2000fffe0ff */
[----:B------:R3:W-:Y:S01]  /*3d80*/  @!P0 SYNCS.ARRIVE.TRANS64.RED RZ, [R2+URZ], R5 ;  /* 0x0000000502ff89a7 */ /* 0x0007e200080004ff */
[----:B------:R-:W-:Y:S01]  /*3d90*/  UIADD3 UR7, UPT, UPT, UR4, 0x1e0, URZ ;  /* 0x000001e004077890 */ /* 0x000fe2000fffe0ff */
[----:B------:R-:W-:-:S08]  /*3da0*/  LOP3.LUT R3, R3, 0x1, RZ, 0x3c, !PT ;  /* 0x0000000103037812 */ /* 0x000fd000078e3cff */
[----:B------:R-:W-:Y:S06]  /*3db0*/  UGETNEXTWORKID.BROADCAST [UR6], [UR7] ;  /* 0x00000000060073ca */ /* 0x000fec0008000100 */
[----:B---3--:R-:W-:-:S04]  /*3dc0*/  SHF.L.U32 R5, R8, 0x1f, RZ ;  /* 0x0000001f08057819 */ /* 0x008fc800000006ff */
[----:B------:R-:W3:Y:S02]  /*3dd0*/  SYNCS.PHASECHK.TRANS64.TRYWAIT P1, [UR4+0x1e0], R5 ;  /* 0x0001e005ff0075a7 */ /* 0x000ee40008021104 */
[----:B---3--:R-:W-:Y:S05]  /*3de0*/  @!P1 BRA `(.L_x_62) ;  /* 0x0000005400fc9947 */ /* 0x008fea0003800000 */
.L_x_187:
[----:B--2---:R-:W2:Y:S01]  /*3df0*/  LDS.128 R4, [UR4+0x220] ;  /* 0x00022004ff047984 */ /* 0x004ea20008000c00 */
[----:B------:R-:W-:Y:S01]  /*3e00*/  LOP3.LUT R8, R8, 0x1, RZ, 0x3c, !PT ;  /* 0x0000000108087812 */ /* 0x000fe200078e3cff */
[----:B------:R-:W-:Y:S01]  /*3e10*/  @!PT LDS RZ, [RZ] ;  /* 0x00000000fffff984 */ /* 0x000fe20000000800 */
[----:B------:R-:W-:Y:S01]  /*3e20*/  @!PT LDS RZ, [RZ] ;  /* 0x00000000fffff984 */ /* 0x000fe20000000800 */
[----:B------:R-:W-:Y:S01]  /*3e30*/  @!PT LDS RZ, [RZ] ;  /* 0x00000000fffff984 */ /* 0x000fe20000000800 */
[----:B------:R-:W-:Y:S01]  /*3e40*/  @!PT LDS RZ, [RZ] ;  /* 0x00000000fffff984 */ /* 0x000fe20000000800 */
[----:B------:R3:W-:Y:S06]  /*3e50*/  MEMBAR.ALL.CTA ;  /* 0x0000000000007992 */ /* 0x0007ec0000008000 */
[----:B---3--:R-:W3:Y:S02]  /*3e60*/  FENCE.VIEW.ASYNC.S ;  /* 0x00000000000073c6 */ /* 0x008ee40000000000 */
[----:B---3--:R-:W-:Y:S01]  /*3e70*/  SYNCS.ARRIVE.TRANS64.RED.A1T0 RZ, [UR5], RZ ;  /* 0x000000ffffff79a7 */ /* 0x008fe20008100405 */
[----:B--2---:R-:W-:-:S13]  /*3e80*/  LOP3.LUT P1, RZ, R6, 0x1, RZ, 0xc0, !PT ;  /* 0x0000000106ff7812 */ /* 0x004fda000782c0ff */
[----:B------:R-:W-:Y:S05]  /*3e90*/  @P1 BRA `(.L_x_63) ;  /* 0xfffffffc00981947 */ /* 0x000fea000383ffff */
[----:B------:R-:W-:-:S04]  /*3ea0*/  SHF.L.U32 R0, R3, 0x1f, RZ ;  /* 0x0000001f03007819 */ /* 0x000fc800000006ff */
[----:B------:R-:W2:Y:S02]  /*3eb0*/  SYNCS.PHASECHK.TRANS64 P0, [UR4+0x1e8], R0 ;  /* 0x0001e800ff0075a7 */ /* 0x000ea40008001004 */
[----:B-12---:R-:W-:Y:S05]  /*3ec0*/  @P0 EXIT ;  /* 0x000000000000094d */ /* 0x006fea0003800000 */
[----:B------:R-:W-:-:S07]  /*3ed0*/  MOV R0, UR4 ;  /* 0x0000000400007c02 */ /* 0x000fce0008000f00 */
.L_x_64:
[----:B-1----:R-:W-:-:S04]  /*3ee0*/  SHF.L.U32 R2, R3, 0x1f, RZ ;  /* 0x0000001f03027819 */ /* 0x002fc800000006ff */
[----:B------:R1:W2:Y:S03]  /*3ef0*/  SYNCS.PHASECHK.TRANS64.TRYWAIT P0, [R0+URZ+0x1e8], R2 ;  /* 0x0001e802000075a7 */ /* 0x0002a600080011ff */
[----:B--2---:R-:W-:Y:S05]  /*3f00*/  @!P0 NANOSLEEP.SYNCS 0x989680 ;  /* 0x009896800000895d */ /* 0x004fea0003900000 */
[----:B------:R-:W2:Y:S02]  /*3f10*/  @!P0 SYNCS.PHASECHK.TRANS64 P0, [R0+URZ+0x1e8], R2 ;  /* 0x0001e802000085a7 */ /* 0x000ea400080010ff */
[----:B--2---:R-:W-:Y:S05]  /*3f20*/  @P0 EXIT ;  /* 0x000000000000094d */ /* 0x004fea0003800000 */
[----:B------:R-:W-:Y:S05]  /*3f30*/  BRA `(.L_x_64) ;  /* 0xfffffffc00e87947 */ /* 0x000fea000383ffff */
.L_x_60:
[----:B------:R-:W-:-:S09]  /*3f40*/  UISETP.NE.AND UP0, UPT, UR15, URZ, UPT ;  /* 0x000000ff0f00728c */ /* 0x000fd2000bf05270 */
[----:B------:R-:W-:Y:S05]  /*3f50*/  BRA.U UP0, `(.L_x_65) ;  /* 0x0000000d003c7547 */ /* 0x000fea000b800000 */
[----:B------:R-:W2:Y:S01]  /*3f60*/  S2UR UR7, SR_CgaCtaId ;  /* 0x00000000000779c3 */ /* 0x000ea20000008800 */
[----:B------:R-:W-:Y:S01]  /*3f70*/  UMOV UR4, 0x40 ;  /* 0x0000004000047882 */ /* 0x000fe20000000000 */
[----:B------:R-:W-:Y:S01]  /*3f80*/  NOP ;  /* 0x0000000000007918 */ /* 0x000fe20000000000 */
[----:B------:R-:W-:Y:S01]  /*3f90*/  UMOV UR6, 0x400 ;  /* 0x0000040000067882 */ /* 0x000fe20000000000 */
[----:B--2---:R-:W-:Y:S02]  /*3fa0*/  ULEA UR5, UR7, UR4, 0x18 ;  /* 0x0000000407057291 */ /* 0x004fe4000f8ec0ff */
[----:B------:R-:W-:-:S07]  /*3fb0*/  ULEA UR6, UR7, UR6, 0x18 ;  /* 0x0000000607067291 */ /* 0x000fce000f8ec0ff */
[----:B------:R-:W2:Y:S02]  /*3fc0*/  LDS.U8 R0, [UR5+0x1c] ;  /* 0x00001c05ff007984 */ /* 0x000ea40008000000 */
[----:B--2---:R-:W-:-:S13]  /*3fd0*/  ISETP.NE.AND P0, PT, R0, RZ, PT ;  /* 0x000000ff0000720c */ /* 0x004fda0003f05270 */
[----:B------:R-:W-:Y:S05]  /*3fe0*/  @P0 BRA `(.L_x_66) ;  /* 0x0000000000580947 */ /* 0x000fea0003800000 */
[----:B------:R-:W-:-:S13]  /*3ff0*/  ELECT P0, URZ, PT ;  /* 0x0000000000ff782f */ /* 0x000fda0003800000 */
[----:B------:R-:W-:Y:S05]  /*4000*/  @!P0 BRA `(.L_x_67) ;  /* 0x0000000000608947 */ /* 0x000fea0003800000 */
[----:B------:R-:W-:Y:S01]  /*4010*/  UMOV UR4, 0x10 ;  /* 0x0000001000047882 */ /* 0x000fe20000000000 */
[----:B------:R-:W-:Y:S01]  /*4020*/  HFMA2 R0, -RZ, RZ, 0, 5.9604644775390625e-08 ;  /* 0x00000001ff007431 */ /* 0x000fe200000001ff */
[----:B------:R-:W-:-:S03]  /*4030*/  MOV R2, 0xffff ;  /* 0x0000ffff00027802 */ /* 0x000fc60000000f00 */
[----:B------:R-:W-:Y:S04]  /*4040*/  DEPBAR.LE SB2, 0x36 ;  /* 0x0000ad800000791a */ /* 0x000fe80000000000 */
[----:B------:R-:W2:Y:S02]  /*4050*/  UTCATOMSWS.FIND_AND_SET.ALIGN UP0, UR4, UR4 ;  /* 0x00000004000475e3 */ /* 0x000ea40008000800 */
[----:B--2---:R-:W-:Y:S01]  /*4060*/  MOV R3, UR4 ;  /* 0x0000000400037c02 */ /* 0x004fe20008000f00 */
[----:B------:R-:W-:Y:S06]  /*4070*/  BRA.U UP0, `(.L_x_68) ;  /* 0x0000000100187547 */ /* 0x000fec000b800000 */
.L_x_69:
[----:B------:R-:W-:Y:S05]  /*4080*/  NANOSLEEP 0x64 ;  /* 0x000000640000795d */ /* 0x000fea0003800000 */
[----:B------:R-:W-:-:S05]  /*4090*/  UMOV UR4, 0x10 ;  /* 0x0000001000047882 */ /* 0x000fca0000000000 */
[----:B------:R-:W-:Y:S04]  /*40a0*/  DEPBAR.LE SB2, 0x36 ;  /* 0x0000ad800000791a */ /* 0x000fe80000000000 */
[----:B------:R-:W2:Y:S02]  /*40b0*/  UTCATOMSWS.FIND_AND_SET.ALIGN UP0, UR4, UR4 ;  /* 0x00000004000475e3 */ /* 0x000ea40008000800 */
[----:B--2---:R-:W-:Y:S01]  /*40c0*/  MOV R3, UR4 ;  /* 0x0000000400037c02 */ /* 0x004fe20008000f00 */
[----:B------:R-:W-:Y:S05]  /*40d0*/  BRA.U !UP0, `(.L_x_69) ;  /* 0xfffffffd08e87547 */ /* 0x000fea000b83ffff */
.L_x_68:
[-C--:B------:R-:W-:Y:S02]  /*40e0*/  SHF.L.U32 R2, R2, R3.reuse, RZ ;  /* 0x0000000302027219 */ /* 0x080fe400000006ff */
[----:B------:R-:W-:Y:S01]  /*40f0*/  SHF.L.U32 R0, R0, R3, RZ ;  /* 0x0000000300007219 */ /* 0x000fe200000006ff */
[----:B------:R-:W-:Y:S02]  /*4100*/  IMAD.SHL.U32 R3, R3, 0x20, RZ ;  /* 0x0000002003037824 */ /* 0x000fe400078e00ff */
[----:B------:R2:W-:Y:S04]  /*4110*/  ATOMS.OR RZ, [UR5+0x14], R2 ;  /* 0x00001402ffff798c */ /* 0x0005e8000b000005 */
[----:B------:R2:W-:Y:S04]  /*4120*/  ATOMS.OR RZ, [UR5+0x18], R0 ;  /* 0x00001800ffff798c */ /* 0x0005e8000b000005 */
[----:B------:R2:W-:Y:S01]  /*4130*/  STS [UR6+0x230], R3 ;  /* 0x00023003ff007988 */ /* 0x0005e20008000806 */
[----:B------:R-:W-:Y:S05]  /*4140*/  BRA `(.L_x_67) ;  /* 0x0000000000107947 */ /* 0x000fea0003800000 */
.L_x_66:
[----:B------:R-:W-:Y:S02]  /*4150*/  MOV R0, 0xffffffff ;  /* 0xffffffff00007802 */ /* 0x000fe40000000f00 */
[----:B------:R-:W-:-:S03]  /*4160*/  MOV R2, 0x4190 ;  /* 0x0000419000027802 */ /* 0x000fc60000000f00 */
[----:B------:R2:W-:Y:S04]  /*4170*/  STS [UR6+0x230], R0 ;  /* 0x00023000ff007988 */ /* 0x0005e80008000806 */
[----:B-12--5:R-:W-:Y:S05]  /*4180*/  CALL.REL.NOINC `($__internal_1_$__cuda_sm10x_tcgen05_guardrail_trap_phase_invalid_during_alloc) ;  /* 0x0000005800907944 */ /* 0x026fea0003c00000 */
.L_x_67:
[----:B------:R-:W-:Y:S05]  /*4190*/  WARPSYNC.ALL ;  /* 0x0000000000007948 */ /* 0x000fea0003800000 */
[----:B------:R-:W3:Y:S01]  /*41a0*/  S2UR UR4, SR_CgaCtaId ;  /* 0x00000000000479c3 */ /* 0x000ee20000008800 */
[----:B------:R-:W-:Y:S01]  /*41b0*/  UMOV UR19, 0x400 ;  /* 0x0000040000137882 */ /* 0x000fe20000000000 */
[----:B------:R-:W-:-:S06]  /*41c0*/  NOP ;  /* 0x0000000000007918 */ /* 0x000fcc0000000000 */
[----:B------:R-:W-:Y:S06]  /*41d0*/  BAR.ARV 0x6, 0xa0 ;  /* 0x0182800000007b1d */ /* 0x000fec0000002000 */
[----:B------:R-:W4:Y:S01]  /*41e0*/  LDCU UR5, c[0x0][0x390] ;  /* 0x00007200ff0577ac */ /* 0x000f220008000800 */
[----:B------:R-:W-:Y:S01]  /*41f0*/  IMAD.MOV.U32 R10, RZ, RZ, 0x1 ;  /* 0x00000001ff0a7424 */ /* 0x000fe200078e00ff */
[----:B------:R-:W-:Y:S01]  /*4200*/  CS2R R8, SRZ ;  /* 0x0000000000087805 */ /* 0x000fe2000001ff00 */
[----:B------:R-:W1:Y:S01]  /*4210*/  LDCU UR6, c[0x0][0x390] ;  /* 0x00007200ff0677ac */ /* 0x000e620008000800 */
[----:B------:R-:W-:Y:S01]  /*4220*/  UMOV UR22, URZ ;  /* 0x000000ff00167c82 */ /* 0x000fe20008000000 */
[----:B------:R-:W-:Y:S01]  /*4230*/  UMOV UR16, URZ ;  /* 0x000000ff00107c82 */ /* 0x000fe20008000000 */
[----:B---3--:R-:W-:Y:S01]  /*4240*/  ULEA UR19, UR4, UR19, 0x18 ;  /* 0x0000001304137291 */ /* 0x008fe2000f8ec0ff */
[----:B------:R-:W-:Y:S01]  /*4250*/  UMOV UR26, 0x0 ;  /* 0x00000000001a7882 */ /* 0x000fe20000000000 */
[----:B------:R-:W-:-:S02]  /*4260*/  UMOV UR27, 0x4118490 ;  /* 0x04118490001b7882 */ /* 0x000fc40000000000 */
[----:B------:R-:W-:Y:S01]  /*4270*/  UIADD3 UR21, UPT, UPT, UR19, 0x3600, URZ ;  /* 0x0000360013157890 */ /* 0x000fe2000fffe0ff */
[----:B------:R-:W-:Y:S01]  /*4280*/  UMOV UR24, 0x0 ;  /* 0x0000000000187882 */ /* 0x000fe20000000000 */
[----:B------:R-:W-:Y:S01]  /*4290*/  UMOV UR25, 0x4118490 ;  /* 0x0411849000197882 */ /* 0x000fe20000000000 */
[----:B----4-:R-:W-:Y:S02]  /*42a0*/  UIADD3 UR5, UPT, UPT, UR5, 0x1f, URZ ;  /* 0x0000001f05057890 */ /* 0x010fe4000fffe0ff */
[----:B------:R-:W2:Y:S01]  /*42b0*/  LDS R11, [UR19+0x230] ;  /* 0x00023013ff0b7984 */ /* 0x000ea20008000800 */
[----:B------:R-:W-:Y:S02]  /*42c0*/  USHF.R.U32.HI UR21, URZ, 0x4, UR21 ;  /* 0x00000004ff157899 */ /* 0x000fe40008011615 */
[----:B------:R-:W-:Y:S02]  /*42d0*/  USHF.R.S32.HI UR4, URZ, 0x1f, UR5 ;  /* 0x0000001fff047899 */ /* 0x000fe40008011405 */
[----:B------:R-:W-:-:S02]  /*42e0*/  ULOP3.LUT UR21, UR21, 0x3fff, URZ, 0xc0, !UPT ;  /* 0x00003fff15157892 */ /* 0x000fc4000f8ec0ff */
[----:B------:R-:W-:Y:S02]  /*42f0*/  ULEA.HI UR4, UR4, UR5, URZ, 0x5 ;  /* 0x0000000504047291 */ /* 0x000fe4000f8f28ff */
[----:B------:R-:W-:Y:S02]  /*4300*/  UIADD3 UR5, UPT, UPT, UR19, 0x1d600, URZ ;  /* 0x0001d60013057890 */ /* 0x000fe4000fffe0ff */
[----:B------:R-:W-:Y:S02]  /*4310*/  USHF.R.S32.HI UR28, URZ, 0x5, UR4 ;  /* 0x00000005ff1c7899 */ /* 0x000fe40008011404 */
[----:B------:R-:W-:Y:S02]  /*4320*/  UIADD3 UR4, UPT, UPT, UR19, 0x1e8, URZ ;  /* 0x000001e813047890 */ /* 0x000fe4000fffe0ff */
[----:B------:R-:W-:Y:S02]  /*4330*/  UISETP.LT.AND UP0, UPT, UR28, 0x1, UPT ;  /* 0x000000011c00788c */ /* 0x000fe4000bf01270 */
[----:B------:R-:W-:-:S02]  /*4340*/  USHF.R.U32.HI UR5, URZ, 0x4, UR5 ;  /* 0x00000004ff057899 */ /* 0x000fc40008011605 */
[----:B------:R-:W-:Y:S02]  /*4350*/  USEL UR30, UR28, 0x1, !UP0 ;  /* 0x000000011c1e7887 */ /* 0x000fe4000c000000 */
[----:B------:R-:W-:Y:S02]  /*4360*/  UPRMT UR29, URZ, 0x654, UR4 ;  /* 0x00000654ff1d7896 */ /* 0x000fe40008000004 */
[----:B------:R-:W-:Y:S02]  /*4370*/  ULOP3.LUT UR20, UR5, 0x3fff, URZ, 0xc0, !UPT ;  /* 0x00003fff05147892 */ /* 0x000fe4000f8ec0ff */
[----:B------:R-:W-:Y:S02]  /*4380*/  UIADD3 UR30, UPT, UPT, -UR30, URZ, URZ ;  /* 0x000000ff1e1e7290 */ /* 0x000fe4000fffe1ff */
[----:B-1----:R-:W-:Y:S01]  /*4390*/  UISETP.GE.AND UP4, UPT, UR6, 0x1, UPT ;  /* 0x000000010600788c */ /* 0x002fe2000bf86270 */
[C---:B--2---:R-:W-:Y:S01]  /*43a0*/  VIADD R3, R11.reuse, 0x40 ;  /* 0x000000400b037836 */ /* 0x044fe20000000000 */
[----:B------:R-:W-:-:S04]  /*43b0*/  LOP3.LUT R2, R11, 0xffff, RZ, 0xc0, !PT ;  /* 0x0000ffff0b027812 */ /* 0x000fc800078ec0ff */
[----:B------:R-:W-:-:S05]  /*43c0*/  LOP3.LUT R3, R3, 0xffff, RZ, 0xc0, !PT ;  /* 0x0000ffff03037812 */ /* 0x000fca00078ec0ff */
[----:B------:R1:W-:Y:S02]  /*43d0*/  STL.64 [R1], R2 ;  /* 0x0000000201007387 */ /* 0x0003e40000100a00 */
.L_x_76:
[----:B-1----:R-:W-:-:S04]  /*43e0*/  SHF.L.U32 R2, R9, 0x1f, RZ ;  /* 0x0000001f09027819 */ /* 0x002fc800000006ff */
[----:B------:R-:W1:Y:S02]  /*43f0*/  SYNCS.PHASECHK.TRANS64.TRYWAIT P0, [UR19+0x1e0], R2 ;  /* 0x0001e002ff0075a7 */ /* 0x000e640008001113 */
[----:B-12-4-:R-:W-:Y:S05]  /*4400*/  @!P0 BRA `(.L_x_70) ;  /* 0x00000050008c8947 */ /* 0x016fea0003800000 */
.L_x_189:
[----:B------:R-:W2:Y:S01]  /*4410*/  LDS.128 R4, [UR19+0x220] ;  /* 0x00022013ff047984 */ /* 0x000ea20008000c00 */
[----:B------:R-:W-:Y:S01]  /*4420*/  ULEA UR23, UR22, UR19, 0x3 ;  /* 0x0000001316177291 */ /* 0x000fe2000f8e18ff */
[----:B-1----:R-:W-:Y:S01]  /*4430*/  SHF.L.U32 R2, R10, 0x1f, RZ ;  /* 0x0000001f0a027819 */ /* 0x002fe200000006ff */
[----:B------:R-:W-:Y:S01]  /*4440*/  @!PT LDS RZ, [RZ] ;  /* 0x00000000fffff984 */ /* 0x000fe20000000800 */
[----:B------:R-:W-:Y:S01]  /*4450*/  @!PT LDS RZ, [RZ] ;  /* 0x00000000fffff984 */ /* 0x000fe20000000800 */
[----:B------:R-:W-:Y:S01]  /*4460*/  @!PT LDS RZ, [RZ] ;  /* 0x00000000fffff984 */ /* 0x000fe20000000800 */
[----:B------:R-:W-:Y:S01]  /*4470*/  @!PT LDS RZ, [RZ] ;  /* 0x00000000fffff984 */ /* 0x000fe20000000800 */
[----:B------:R1:W-:Y:S06]  /*4480*/  MEMBAR.ALL.CTA ;  /* 0x0000000000007992 */ /* 0x0003ec0000008000 */
[----:B-1----:R-:W1:Y:S02]  /*4490*/  FENCE.VIEW.ASYNC.S ;  /* 0x00000000000073c6 */ /* 0x002e640000000000 */
[----:B-1----:R-:W-:Y:S01]  /*44a0*/  SYNCS.ARRIVE.TRANS64.RED.A1T0 RZ, [UR29], RZ ;  /* 0x000000ffffff79a7 */ /* 0x002fe2000810041d */
[----:B------:R-:W1:Y:S02]  /*44b0*/  SYNCS.PHASECHK.TRANS64.TRYWAIT P0, [UR23+0x200], R2 ;  /* 0x00020002ff0075a7 */ /* 0x000e640008001117 */
[----:B-12---:R-:W-:Y:S05]  /*44c0*/  @!P0 BRA `(.L_x_71) ;  /* 0x0000005000748947 */ /* 0x006fea0003800000 */
.L_x_191:
[----:B------:R-:W-:Y:S05]  /*44d0*/  BRA.U !UP4, `(.L_x_72) ;  /* 0x000000010cc87547 */ /* 0x000fea000b800000 */
[----:B-1----:R-:W-:Y:S01]  /*44e0*/  IMAD.U32 R0, RZ, RZ, UR22 ;  /* 0x00000016ff007e24 */ /* 0x002fe2000f8e00ff */
[----:B------:R-:W-:-:S04]  /*44f0*/  ULEA UR4, UR16, UR19, 0x3 ;  /* 0x0000001310047291 */ /* 0x000fc8000f8e18ff */
[----:B------:R-:W-:-:S05]  /*4500*/  LEA R0, R0, R1, 0x2 ;  /* 0x0000000100007211 */ /* 0x000fca00078e10ff */
[----:B------:R1:W5:Y:S01]  /*4510*/  LDL R2, [R0] ;  /* 0x0000000000027983 */ /* 0x0003620000100800 */
[----:B------:R-:W-:Y:S01]  /*4520*/  UPLOP3.LUT UP2, UPT, UPT, UPT, UPT, 0x40, 0x4 ;  /* 0x000000000004789c */ /* 0x000fe20003f4e870 */
[----:B------:R-:W-:Y:S01]  /*4530*/  UMOV UR18, UR30 ;  /* 0x0000001e00127c82 */ /* 0x000fe20008000000 */
[----:B------:R-:W-:Y:S01]  /*4540*/  UMOV UR17, UR28 ;  /* 0x0000001c00117c82 */ /* 0x000fe20008000000 */
[----:B------:R-:W-:Y:S01]  /*4550*/  UMOV UR5, UR16 ;  /* 0x0000001000057c82 */ /* 0x000fe20008000000 */
[----:B-1----:R-:W-:-:S04]  /*4560*/  SHF.L.U32 R0, R8, 0x1f, RZ ;  /* 0x0000001f08007819 */ /* 0x002fc800000006ff */
[----:B------:R1:W2:Y:S03]  /*4570*/  SYNCS.PHASECHK.TRANS64.TRYWAIT P1, [UR4], R0 ;  /* 0x00000000ff0075a7 */ /* 0x0002a60008021104 */
.L_x_75:
[----:B------:R-:W-:Y:S02]  /*4580*/  UIADD3 UR18, UPT, UPT, UR18, 0x1, URZ ;  /* 0x0000000112127890 */ /* 0x000fe4000fffe0ff */
[----:B------:R-:W-:Y:S02]  /*4590*/  ULEA UR15, UR5, UR19, 0x3 ;  /* 0x00000013050f7291 */ /* 0x000fe4000f8e18ff */
[----:B------:R-:W-:Y:S01]  /*45a0*/  UISETP.NE.AND UP3, UPT, UR18, URZ, UPT ;  /* 0x000000ff1200728c */ /* 0x000fe2000bf65270 */
[----:B--234-:R-:W-:Y:S10]  /*45b0*/  @P1 BRA `(.L_x_73) ;  /* 0x00000000000c1947 */ /* 0x01cff40003800000 */
[----:B------:R-:W-:Y:S04]  /*45c0*/  SHF.L.U32 R3, R8, 0x1f, RZ ;  /* 0x0000001f08037819 */ /* 0x000fe800000006ff */
[----:B------:R-:W2:Y:S02]  /*45d0*/  SYNCS.PHASECHK.TRANS64.TRYWAIT P0, [UR15], R3 ;  /* 0x00000003ff0075a7 */ /* 0x000ea4000800110f */
[----:B--2---:R-:W-:Y:S05]  /*45e0*/  @!P0 BRA `(.L_x_74) ;  /* 0x0000005000448947 */ /* 0x004fea0003800000 */
.L_x_73:
[----:B------:R-:W-:Y:S01]  /*45f0*/  UISETP.NE.AND UP0, UPT, UR17, 0x1, UPT ;  /* 0x000000011100788c */ /* 0x000fe2000bf05270 */
[----:B------:R-:W-:Y:S01]  /*4600*/  PLOP3.LUT P1, PT, PT, PT, PT, 0x80, 0x8 ;  /* 0x000000000008781c */ /* 0x000fe20003f2f070 */
[----:B------:R-:W-:Y:S02]  /*4610*/  UIADD3 UR4, UPT, UPT, UR5, 0x1, URZ ;  /* 0x0000000105047890 */ /* 0x000fe4000fffe0ff */
[----:B------:R-:W-:Y:S02]  /*4620*/  ULEA UR10, UR5, UR21, 0x8 ;  /* 0x00000015050a7291 */ /* 0x000fe4000f8e40ff */
[----:B------:R-:W-:Y:S01]  /*4630*/  UISETP.NE.AND UP1, UPT, UR4, 0x1a, UPT ;  /* 0x0000001a0400788c */ /* 0x000fe2000bf25270 */
[----:B------:R-:W-:Y:S01]  /*4640*/  PLOP3.LUT P0, PT, PT, PT, UP0, 0x80, 0x8 ;  /* 0x000000000008781c */ /* 0x000fe20003f0f008 */
[----:B------:R-:W-:Y:S02]  /*4650*/  ULEA UR8, UR5, UR20, 0x8 ;  /* 0x0000001405087291 */ /* 0x000fe4000f8e40ff */
[----:B------:R-:W-:Y:S02]  /*4660*/  USEL UR6, URZ, 0x1, UP1 ;  /* 0x00000001ff067887 */ /* 0x000fe40008800000 */
[----:B------:R-:W-:Y:S02]  /*4670*/  USEL UR16, UR4, URZ, UP1 ;  /* 0x000000ff04107287 */ /* 0x000fe40008800000 */
[----:B------:R-:W-:Y:S02]  /*4680*/  UIADD3 UR12, UPT, UPT, UR10, 0x80, URZ ;  /* 0x000000800a0c7890 */ /* 0x000fe4000fffe0ff */
[----:B------:R-:W-:Y:S01]  /*4690*/  @UP0 ULEA UR4, UR16, UR19, 0x3 ;  /* 0x0000001310040291 */ /* 0x000fe2000f8e18ff */
[----:B------:R-:W-:Y:S01]  /*46a0*/  LOP3.LUT R8, R8, UR6, RZ, 0x3c, !PT ;  /* 0x0000000608087c12 */ /* 0x000fe2000f8e3cff */
[----:B------:R-:W-:Y:S01]  /*46b0*/  UIADD3 UR6, UPT, UPT, UR8, 0x80, URZ ;  /* 0x0000008008067890 */ /* 0x000fe2000fffe0ff */
[----:B------:R-:W-:Y:S02]  /*46c0*/  UMOV UR11, 0x40004040 ;  /* 0x40004040000b7882 */ /* 0x000fe40000000000 */
[----:B-1----:R-:W-:Y:S01]  /*46d0*/  @P0 SHF.L.U32 R0, R8, 0x1f, RZ ;  /* 0x0000001f08000819 */ /* 0x002fe200000006ff */
[----:B------:R-:W-:Y:S01]  /*46e0*/  UMOV UR9, 0x40004040 ;  /* 0x4000404000097882 */ /* 0x000fe20000000000 */
[----:B------:R-:W-:Y:S01]  /*46f0*/  UMOV UR13, 0x40004040 ;  /* 0x40004040000d7882 */ /* 0x000fe20000000000 */
[----:B------:R-:W-:Y:S01]  /*4700*/  UMOV UR7, 0x40004040 ;  /* 0x4000404000077882 */ /* 0x000fe20000000000 */
[----:B------:R3:W4:Y:S01]  /*4710*/  @P0 SYNCS.PHASECHK.TRANS64.TRYWAIT P1, [UR4], R0 ;  /* 0x00000000ff0005a7 */ /* 0x0007220008021104 */
[----:B------:R-:W-:Y:S11]  /*4720*/  ELECT P0, URZ, PT ;  /* 0x0000000000ff782f */ /* 0x000ff60003800000 */
[----:B------:R-:W-:Y:S02]  /*4730*/  @!UPT UIADD3 URZ, UPT, UPT, URZ, URZ, URZ ;  /* 0x000000fffffff290 */ /* 0x000fe4000fffe0ff */
[C---:B-----5:R-:W-:Y:S02]  /*4740*/  @P0 R2UR.BROADCAST UR5, R2.reuse ;  /* 0x00000000020502ca */ /* 0x060fe400008e0000 */
[----:B------:R-:W-:Y:S11]  /*4750*/  ELECT P0, URZ, PT ;  /* 0x0000000000ff782f */ /* 0x000ff60003800000 */
[----:B------:R-:W-:Y:S02]  /*4760*/  @!UPT UIADD3 URZ, UPT, UPT, URZ, URZ, URZ ;  /* 0x000000fffffff290 */ /* 0x000fe4000fffe0ff */
[----:B------:R-:W-:Y:S01]  /*4770*/  @P0 R2UR.BROADCAST UR14, R2 ;  /* 0x00000000020e02ca */ /* 0x000fe200008e0000 */
[----:B------:R-:W-:Y:S02]  /*4780*/  UIADD3 UR4, UPT, UPT, UR15, 0xd0, URZ ;  /* 0x000000d00f047890 */ /* 0x000fe4000fffe0ff */
[----:B------:R-:W-:Y:S01]  /*4790*/  UIADD3 UR17, UPT, UPT, UR17, -0x1, URZ ;  /* 0xffffffff11117890 */ /* 0x000fe2000fffe0ff */
[----:B------:R1:W-:Y:S01]  /*47a0*/  UTCHMMA gdesc[UR10], gdesc[UR8], tmem[UR5], tmem[UR26], idesc[UR27], UP2 ;  /* 0x00ff1a080a0075ea */ /* 0x0003e20009000005 */
[----:B------:R-:W-:Y:S08]  /*47b0*/  UPLOP3.LUT UP2, UPT, UPT, UPT, UPT, 0x80, 0x8 ;  /* 0x000000000008789c */ /* 0x000ff00003f4f070 */
[----:B------:R3:W-:Y:S01]  /*47c0*/  UTCHMMA gdesc[UR12], gdesc[UR6], tmem[UR14], tmem[UR24], idesc[UR25], UPT ;  /* 0x00ff18060c0075ea */ /* 0x0007e2000b80000e */
[----:B------:R3:W-:Y:S01]  /*47d0*/  UTCBAR [UR4], URZ ;  /* 0x000000ff040073e9 */ /* 0x0007e200080000ff */
[----:B-1----:R-:W-:Y:S01]  /*47e0*/  UMOV UR5, UR16 ;  /* 0x0000001000057c82 */ /* 0x002fe20008000000 */
[----:B------:R-:W-:Y:S05]  /*47f0*/  BRA.U UP3, `(.L_x_75) ;  /* 0xfffffffd03607547 */ /* 0x000fea000b83ffff */
.L_x_72:
[----:B---3--:R-:W-:Y:S01]  /*4800*/  UIADD3 UR4, UPT, UPT, UR22, 0x1, URZ ;  /* 0x0000000116047890 */ /* 0x008fe2000fffe0ff */
[----:B------:R-:W-:Y:S01]  /*4810*/  LOP3.LUT P0, RZ, R6, 0x1, RZ, 0xc0, !PT ;  /* 0x0000000106ff7812 */ /* 0x000fe2000780c0ff */
[----:B------:R-:W-:Y:S01]  /*4820*/  UIADD3 UR5, UPT, UPT, UR23, 0x1f0, URZ ;  /* 0x000001f017057890 */ /* 0x000fe2000fffe0ff */
[----:B------:R-:W-:Y:S01]  /*4830*/  LOP3.LUT R9, R9, 0x1, RZ, 0x3c, !PT ;  /* 0x0000000109097812 */ /* 0x000fe200078e3cff */
[----:B------:R-:W-:-:S04]  /*4840*/  UISETP.NE.AND UP0, UPT, UR4, 0x2, UPT ;  /* 0x000000020400788c */ /* 0x000fc8000bf05270 */
[----:B------:R-:W-:Y:S02]  /*4850*/  USEL UR6, URZ, 0x1, UP0 ;  /* 0x00000001ff067887 */ /* 0x000fe40008000000 */
[----:B------:R-:W-:Y:S01]  /*4860*/  USEL UR22, UR4, URZ, UP0 ;  /* 0x000000ff04167287 */ /* 0x000fe20008000000 */
[----:B------:R2:W-:Y:S03]  /*4870*/  UTCBAR [UR5], URZ ;  /* 0x000000ff050073e9 */ /* 0x0005e600080000ff */
[----:B------:R-:W-:Y:S01]  /*4880*/  LOP3.LUT R10, R10, UR6, RZ, 0x3c, !PT ;  /* 0x000000060a0a7c12 */ /* 0x000fe2000f8e3cff */
[----:B------:R-:W-:Y:S07]  /*4890*/  @P0 BRA `(.L_x_76) ;  /* 0xfffffff800d00947 */ /* 0x000fee000383ffff */
[----:B------:R-:W3:Y:S01]  /*48a0*/  S2UR UR6, SR_CgaCtaId ;  /* 0x00000000000679c3 */ /* 0x000ee20000008800 */
[----:B------:R-:W-:Y:S01]  /*48b0*/  ELECT P0, URZ, PT ;  /* 0x0000000000ff782f */ /* 0x000fe20003800000 */
[----:B-1----:R-:W-:Y:S01]  /*48c0*/  IMAD.MOV.U32 R0, RZ, RZ, 0x1 ;  /* 0x00000001ff007424 */ /* 0x002fe200078e00ff */
[----:B------:R-:W-:Y:S01]  /*48d0*/  UIADD3 UR19, UPT, UPT, UR19, 0x200, URZ ;  /* 0x0000020013137890 */ /* 0x000fe2000fffe0ff */
[----:B------:R-:W-:Y:S01]  /*48e0*/  SHF.L.U32 R2, R10, 0x1f, RZ ;  /* 0x0000001f0a027819 */ /* 0x000fe200000006ff */
[----:B------:R-:W-:-:S03]  /*48f0*/  UMOV UR4, 0x40 ;  /* 0x0000004000047882 */ /* 0x000fc60000000000 */
[----:B------:R-:W-:Y:S01]  /*4900*/  UVIRTCOUNT.DEALLOC.SMPOOL 0x80 ;  /* 0x000000800000784c */ /* 0x000fe20000000000 */
[----:B---3--:R-:W-:Y:S02]  /*4910*/  ULEA UR6, UR6, UR4, 0x18 ;  /* 0x0000000406067291 */ /* 0x008fe4000f8ec0ff */
[----:B------:R-:W-:-:S07]  /*4920*/  ULEA UR4, UR22, UR19, 0x3 ;  /* 0x0000001316047291 */ /* 0x000fce000f8e18ff */
[----:B------:R1:W-:Y:S02]  /*4930*/  @P0 STS.U8 [UR6+0x1c], R0 ;  /* 0x00001c00ff000988 */ /* 0x0003e40008000006 */
[----:B------:R-:W3:Y:S02]  /*4940*/  SYNCS.PHASECHK.TRANS64.TRYWAIT P0, [UR4], R2 ;  /* 0x00000002ff0075a7 */ /* 0x000ee40008001104 */
[----:B-1-3--:R-:W-:Y:S05]  /*4950*/  @!P0 BRA `(.L_x_77) ;  /* 0x0000004c00808947 */ /* 0x00afea0003800000 */
.L_x_194:
[----:B------:R-:W-:-:S04]  /*4960*/  UIADD3 UR4, UPT, UPT, UR22, 0x1, URZ ;  /* 0x0000000116047890 */ /* 0x000fc8000fffe0ff */
[----:B------:R-:W-:-:S04]  /*4970*/  UISETP.NE.AND UP0, UPT, UR4, 0x2, UPT ;  /* 0x000000020400788c */ /* 0x000fc8000bf05270 */
[----:B--2---:R-:W-:Y:S02]  /*4980*/  USEL UR5, URZ, 0x1, UP0 ;  /* 0x00000001ff057887 */ /* 0x004fe40008000000 */
[----:B------:R-:W-:-:S04]  /*4990*/  USEL UR4, UR4, URZ, UP0 ;  /* 0x000000ff04047287 */ /* 0x000fc80008000000 */
[----:B------:R-:W-:Y:S01]  /*49a0*/  ULEA UR4, UR4, UR19, 0x3 ;  /* 0x0000001304047291 */ /* 0x000fe2000f8e18ff */
[----:B-1----:R-:W-:-:S04]  /*49b0*/  LOP3.LUT R2, R10, UR5, RZ, 0x3c, !PT ;  /* 0x000000050a027c12 */ /* 0x002fc8000f8e3cff */
[----:B------:R-:W-:-:S04]  /*49c0*/  SHF.L.U32 R2, R2, 0x1f, RZ ;  /* 0x0000001f02027819 */ /* 0x000fc800000006ff */
[----:B------:R-:W1:Y:S02]  /*49d0*/  SYNCS.PHASECHK.TRANS64.TRYWAIT P0, [UR4], R2 ;  /* 0x00000002ff0075a7 */ /* 0x000e640008001104 */
[----:B-1----:R-:W-:Y:S05]  /*49e0*/  @!P0 BRA `(.L_x_78) ;  /* 0x0000004c00748947 */ /* 0x002fea0003800000 */
.L_x_196:
[----:B------:R-:W-:Y:S01]  /*49f0*/  NOP ;  /* 0x0000000000007918 */ /* 0x000fe20000000000 */
[----:B-1----:R-:W1:Y:S01]  /*4a00*/  LDS R0, [UR6+0x14] ;  /* 0x00001406ff007984 */ /* 0x002e620008000800 */
[----:B------:R-:W-:Y:S01]  /*4a10*/  LOP3.LUT R3, R11, 0xffff, RZ, 0xc0, !PT ;  /* 0x0000ffff0b037812 */ /* 0x000fe200078ec0ff */
[----:B------:R-:W-:-:S03]  /*4a20*/  IMAD.MOV.U32 R2, RZ, RZ, 0xffff ;  /* 0x0000ffffff027424 */ /* 0x000fc600078e00ff */
[----:B------:R-:W-:-:S04]  /*4a30*/  SHF.R.U32.HI R3, RZ, 0x5, R3 ;  /* 0x00000005ff037819 */ /* 0x000fc80000011603 */
[----:B------:R-:W-:-:S04]  /*4a40*/  SHF.L.U32 R2, R2, R3, RZ ;  /* 0x0000000302027219 */ /* 0x000fc800000006ff */
[----:B-1----:R-:W-:-:S04]  /*4a50*/  LOP3.LUT R0, R0, R2, RZ, 0xc0, !PT ;  /* 0x0000000200007212 */ /* 0x002fc800078ec0ff */
[----:B------:R-:W-:Y:S01]  /*4a60*/  ISETP.NE.AND P0, PT, R0, R2, PT ;  /* 0x000000020000720c */ /* 0x000fe20003f05270 */
[----:B------:R-:W-:-:S05]  /*4a70*/  IMAD.MOV.U32 R0, RZ, RZ, 0x1 ;  /* 0x00000001ff007424 */ /* 0x000fca00078e00ff */
[----:B------:R-:W-:-:S07]  /*4a80*/  SHF.L.U32 R0, R0, R3, RZ ;  /* 0x0000000300007219 */ /* 0x000fce00000006ff */
[----:B------:R-:W-:Y:S05]  /*4a90*/  @P0 BRA `(.L_x_79) ;  /* 0x00000000005c0947 */ /* 0x000fea0003800000 */
[----:B------:R-:W1:Y:S02]  /*4aa0*/  LDS R3, [UR6+0x18] ;  /* 0x00001806ff037984 */ /* 0x000e640008000800 */
[----:B-1----:R-:W-:-:S04]  /*4ab0*/  LOP3.LUT R3, R3, R0, RZ, 0xc0, !PT ;  /* 0x0000000003037212 */ /* 0x002fc800078ec0ff */
[----:B------:R-:W-:-:S13]  /*4ac0*/  ISETP.NE.AND P0, PT, R3, R0, PT ;  /* 0x000000000300720c */ /* 0x000fda0003f05270 */
[----:B------:R-:W-:Y:S05]  /*4ad0*/  @P0 BRA `(.L_x_80) ;  /* 0x0000000000400947 */ /* 0x000fea0003800000 */
[----:B------:R-:W-:Y:S01]  /*4ae0*/  R2UR UR4, R2 ;  /* 0x00000000020472ca */ /* 0x000fe200000e0000 */
[----:B------:R-:W1:Y:S01]  /*4af0*/  S2R R3, SR_LANEID ;  /* 0x0000000000037919 */ /* 0x000e620000000000 */
[----:B------:R-:W-:-:S04]  /*4b00*/  LOP3.LUT R0, RZ, R0, RZ, 0x33, !PT ;  /* 0x00000000ff007212 */ /* 0x000fc800078e33ff */
[----:B------:R-:W2:Y:S07]  /*4b10*/  REDUX UR7, R0 ;  /* 0x00000000000773c4 */ /* 0x000eae0000000000 */
[----:B------:R-:W-:-:S03]  /*4b20*/  ULOP3.LUT UR5, URZ, UR4, URZ, 0x33, !UPT ;  /* 0x00000004ff057292 */ /* 0x000fc6000f8e33ff */
[----:B------:R-:W-:Y:S02]  /*4b30*/  VOTEU.ANY UR4, UPT, PT ;  /* 0x0000000000047886 */ /* 0x000fe400038e0100 */
[----:B------:R-:W-:Y:S01]  /*4b40*/  UFLO.U32 UR4, UR4 ;  /* 0x00000004000472bd */ /* 0x000fe200080e0000 */
[----:B------:R-:W-:-:S04]  /*4b50*/  IMAD.U32 R2, RZ, RZ, UR5 ;  /* 0x00000005ff027e24 */ /* 0x000fc8000f8e00ff */
[----:B------:R-:W3:Y:S02]  /*4b60*/  REDUX UR8, R2 ;  /* 0x00000000020873c4 */ /* 0x000ee40000000000 */
[----:B------:R1:W-:Y:S01]  /*4b70*/  UTCATOMSWS.AND URZ, UR5 ;  /* 0x0000000500ff79e3 */ /* 0x0003e20008000000 */
[----:B--2---:R-:W-:Y:S01]  /*4b80*/  IMAD.U32 R0, RZ, RZ, UR7 ;  /* 0x00000007ff007e24 */ /* 0x004fe2000f8e00ff */
[----:B-1----:R-:W-:Y:S01]  /*4b90*/  ISETP.EQ.U32.AND P0, PT, R3, UR4, PT ;  /* 0x0000000403007c0c */ /* 0x002fe2000bf02070 */
[----:B---3--:R-:W-:-:S12]  /*4ba0*/  IMAD.U32 R2, RZ, RZ, UR8 ;  /* 0x00000008ff027e24 */ /* 0x008fd8000f8e00ff */
[----:B------:R1:W-:Y:S04]  /*4bb0*/  @P0 ATOMS.AND RZ, [UR6+0x14], R2 ;  /* 0x00001402ffff098c */ /* 0x0003e8000a800006 */
[----:B------:R1:W-:Y:S01]  /*4bc0*/  @P0 ATOMS.AND RZ, [UR6+0x18], R0 ;  /* 0x00001800ffff098c */ /* 0x0003e2000a800006 */
[----:B------:R-:W-:Y:S05]  /*4bd0*/  BRA `(.L_x_81) ;  /* 0x0000000000147947 */ /* 0x000fea0003800000 */
.L_x_80:
[----:B------:R-:W-:Y:S02]  /*4be0*/  MOV R2, 0x4c00 ;  /* 0x00004c0000027802 */ /* 0x000fe40000000f00 */
[----:B----45:R-:W-:Y:S05]  /*4bf0*/  CALL.REL.NOINC `($__internal_0_$__cuda_sm10x_tcgen05_guardrail_trap_col_being_dealloced_not_returned_by_alloc) ;  /* 0x0000004c00e87944 */ /* 0x030fea0003c00000 */
[----:B------:R-:W-:Y:S05]  /*4c00*/  BRA `(.L_x_81) ;  /* 0x0000000000087947 */ /* 0x000fea0003800000 */
.L_x_79:
[----:B------:R-:W-:Y:S02]  /*4c10*/  MOV R2, 0x4c30 ;  /* 0x00004c3000027802 */ /* 0x000fe40000000f00 */
[----:B----45:R-:W-:Y:S05]  /*4c20*/  CALL.REL.NOINC `($__internal_2_$__cuda_sm10x_tcgen05_guardrail_trap_unallocated_columns_being_dealloced) ;  /* 0x0000004c00f47944 */ /* 0x030fea0003c00000 */
.L_x_81:
[----:B------:R-:W-:Y:S01]  /*4c30*/  NOP ;  /* 0x0000000000007918 */ /* 0x000fe20000000000 */
[----:B------:R-:W-:Y:S05]  /*4c40*/  EXIT ;  /* 0x000000000000794d */ /* 0x000fea0003800000 */
.L_x_65:
[----:B------:R-:W2:Y:S01]  /*4c50*/  LDCU UR5, c[0x0][0x384] ;  /* 0x00007080ff0577ac */ /* 0x000ea20008000800 */
[----:B------:R-:W-:Y:S02]  /*4c60*/  UISETP.NE.OR UP0, UPT, UR15, 0x3, !UP2 ;  /* 0x000000030f00788c */ /* 0x000fe4000d705670 */
[----:B--2---:R-:W-:-:S07]  /*4c70*/  UIADD3 UR5, UPT, UPT, UR5, 0x3f, URZ ;  /* 0x0000003f05057890 */ /* 0x004fce000fffe0ff */
[----:B------:R-:W-:Y:S05]  /*4c80*/  BRA.U UP0, `(.L_x_82) ;  /* 0x0000001500087547 */ /* 0x000fea000b800000 */
[----:B------:R-:W-:Y:S01]  /*4c90*/  USHF.R.S32.HI UR4, URZ, 0x1f, UR5 ;  /* 0x0000001fff047899 */ /* 0x000fe20008011405 */
[----:B------:R-:W2:Y:S01]  /*4ca0*/  S2UR UR6, SR_CgaCtaId ;  /* 0x00000000000679c3 */ /* 0x000ea20000008800 */
[----:B------:R-:W3:Y:S01]  /*4cb0*/  LDCU UR34, c[0x0][0x370] ;  /* 0x00006e00ff2277ac */ /* 0x000ee20008000800 */
[----:B------:R-:W-:Y:S01]  /*4cc0*/  R2UR UR41, R48 ;  /* 0x00000000302972ca */ /* 0x000fe200000e0000 */
[----:B------:R-:W-:Y:S01]  /*4cd0*/  IMAD.MOV.U32 R12, RZ, RZ, 0x1 ;  /* 0x00000001ff0c7424 */ /* 0x000fe200078e00ff */
[----:B------:R-:W-:Y:S01]  /*4ce0*/  R2UR UR40, R49 ;  /* 0x00000000312872ca */ /* 0x000fe200000e0000 */
[----:B------:R-:W-:Y:S01]  /*4cf0*/  ULEA.HI UR4, UR4, UR5, URZ, 0x6 ;  /* 0x0000000504047291 */ /* 0x000fe2000f8f30ff */
[----:B------:R-:W-:Y:S01]  /*4d00*/  IMAD.MOV.U32 R11, RZ, RZ, RZ ;  /* 0x000000ffff0b7224 */ /* 0x000fe200078e00ff */
[----:B------:R-:W3:Y:S01]  /*4d10*/  LDCU.128 UR28, c[0x0][0xb10] ;  /* 0x00016200ff1c77ac */ /* 0x000ee20008000c00 */
[----:B------:R-:W4:Y:S01]  /*4d20*/  LDC.64 R18, c[0x0][0x348] ;  /* 0x0000d200ff127b82 */ /* 0x000f220000000a00 */
[----:B------:R-:W-:Y:S01]  /*4d30*/  IMAD.MOV.U32 R8, RZ, RZ, 0x1000 ;  /* 0x00001000ff087424 */ /* 0x000fe200078e00ff */
[----:B------:R-:W-:Y:S01]  /*4d40*/  USHF.R.S32.HI UR26, URZ, 0x6, UR4 ;  /* 0x00000006ff1a7899 */ /* 0x000fe20008011404 */
[----:B------:R-:W1:Y:S05]  /*4d50*/  LDCU UR33, c[0x0][0x374] ;  /* 0x00006e80ff2177ac */ /* 0x000e6a0008000800 */
[----:B------:R-:W-:Y:S01]  /*4d60*/  IMAD.U32 R0, RZ, RZ, UR26 ;  /* 0x0000001aff007e24 */ /* 0x000fe2000f8e00ff */
[----:B------:R-:W3:Y:S04]  /*4d70*/  LDCU UR4, c[0x0][0xb30] ;  /* 0x00016600ff0477ac */ /* 0x000ee80008000800 */
[-C--:B------:R-:W-:Y:S01]  /*4d80*/  IABS R2, R0.reuse ;  /* 0x0000000000027213 */ /* 0x080fe20000000000 */
[----:B------:R-:W1:Y:S01]  /*4d90*/  LDCU UR18, c[0x0][0xb0c] ;  /* 0x00016180ff1277ac */ /* 0x000e620008000800 */
[----:B------:R-:W-:-:S02]  /*4da0*/  IABS R0, R0 ;  /* 0x0000000000007213 */ /* 0x000fc40000000000 */
[----:B------:R-:W-:Y:S01]  /*4db0*/  R2UR UR25, R2 ;  /* 0x00000000021972ca */ /* 0x000fe200000e0000 */
[----:B------:R-:W-:Y:S01]  /*4dc0*/  UMOV UR22, 0x400 ;  /* 0x0000040000167882 */ /* 0x000fe20000000000 */
[----:B------:R-:W4:Y:S01]  /*4dd0*/  LDC.64 R2, c[0x0][0x888] ;  /* 0x00022200ff027b82 */ /* 0x000f220000000a00 */
[----:B------:R-:W4:Y:S01]  /*4de0*/  LDCU UR46, c[0x0][0xb20] ;  /* 0x00016400ff2e77ac */ /* 0x000f220008000800 */
[----:B------:R-:W-:Y:S01]  /*4df0*/  IMAD.MOV R0, RZ, RZ, -R0 ;  /* 0x000000ffff007224 */ /* 0x000fe200078e0a00 */
[----:B------:R-:W4:Y:S04]  /*4e00*/  LDCU UR32, c[0x0][0x388] ;  /* 0x00007100ff2077ac */ /* 0x000f280008000800 */
[----:B------:R-:W-:Y:S01]  /*4e10*/  R2UR UR42, R0 ;  /* 0x00000000002a72ca */ /* 0x000fe200000e0000 */
[----:B--2---:R-:W-:-:S03]  /*4e20*/  ULEA UR22, UR6, UR22, 0x18 ;  /* 0x0000001606167291 */ /* 0x004fc6000f8ec0ff */
[----:B------:R-:W2:Y:S01]  /*4e30*/  I2F.RP R4, UR25 ;  /* 0x0000001900047d06 */ /* 0x000ea20008209400 */
[----:B---3--:R-:W-:Y:S02]  /*4e40*/  UISETP.NE.AND UP2, UPT, UR4, 0x1, UPT ;  /* 0x000000010400788c */ /* 0x008fe4000bf45270 */
[----:B------:R-:W-:Y:S02]  /*4e50*/  UIMAD.WIDE.U32 UR10, UR34, UR28, URZ ;  /* 0x0000001c220a72a5 */ /* 0x000fe4000f8e00ff */
[----:B-1----:R-:W-:Y:S01]  /*4e60*/  UIMAD.WIDE.U32 UR8, UR33, UR31, URZ ;  /* 0x0000001f210872a5 */ /* 0x002fe2000f8e00ff */
[----:B------:R-:W-:Y:S01]  /*4e70*/  UMOV UR4, URZ ;  /* 0x000000ff00047c82 */ /* 0x000fe20008000000 */
[----:B------:R-:W-:Y:S02]  /*4e80*/  UIADD3 UR35, UPT, UPT, UR22, 0x1e8, URZ ;  /* 0x000001e816237890 */ /* 0x000fe4000fffe0ff */
[----:B------:R-:W-:Y:S02]  /*4e90*/  UISETP.GE.AND UP0, UPT, UR39, 0x1, UPT ;  /* 0x000000012700788c */ /* 0x000fe4000bf06270 */
[----:B------:R-:W-:Y:S01]  /*4ea0*/  UISETP.NE.AND UP0, UPT, UR18, 0x1, UPT ;  /* 0x000000011200788c */ /* 0x000fe2000bf05270 */
[----:B----4-:R-:W-:Y:S01]  /*4eb0*/  ISETP.NE.U32.AND P0, PT, R2, RZ, PT ;  /* 0x000000ff0200720c */ /* 0x010fe20003f05070 */
[----:B------:R-:W-:Y:S01]  /*4ec0*/  UMOV UR38, UR11 ;  /* 0x0000000b00267c82 */ /* 0x000fe20008000000 */
[----:B--2---:R-:W1:Y:S01]  /*4ed0*/  MUFU.RCP R4, R4 ;  /* 0x0000000400047308 */ /* 0x004e620000001000 */
[----:B------:R-:W-:Y:S01]  /*4ee0*/  UMOV UR37, UR9 ;  /* 0x0000000900257c82 */ /* 0x000fe20008000000 */
[----:B------:R-:W-:Y:S01]  /*4ef0*/  ISETP.NE.AND.EX P0, PT, R3, RZ, PT, P0 ;  /* 0x000000ff0300720c */ /* 0x000fe20003f05300 */
[----:B------:R-:W-:Y:S01]  /*4f00*/  UISETP.NE.AND UP0, UPT, UR30, 0x1, UPT ;  /* 0x000000011e00788c */ /* 0x000fe2000bf05270 */
[----:B------:R-:W2:Y:S01]  /*4f10*/  LDC.64 R2, c[0x0][0x890] ;  /* 0x00022400ff027b82 */ /* 0x000ea20000000a00 */
[----:B------:R-:W-:Y:S01]  /*4f20*/  UMOV UR24, URZ ;  /* 0x000000ff00187c82 */ /* 0x000fe20008000000 */
[----:B------:R-:W-:-:S02]  /*4f30*/  UPLOP3.LUT UP1, UPT, UPT, UPT, UPT, 0x40, 0x4 ;  /* 0x000000000004789c */ /* 0x000fc40003f2e870 */
[----:B------:R-:W-:Y:S01]  /*4f40*/  UISETP.NE.AND UP6, UPT, UR39, 0x1, UPT ;  /* 0x000000012700788c */ /* 0x000fe2000bfc5270 */
[----:B------:R-:W3:Y:S01]  /*4f50*/  LDCU.64 UR16, c[0x0][0xb28] ;  /* 0x00016500ff1077ac */ /* 0x000ee20008000a00 */
[----:B------:R-:W-:Y:S02]  /*4f60*/  UPRMT UR35, URZ, 0x654, UR35 ;  /* 0x00000654ff237896 */ /* 0x000fe40008000023 */
[----:B------:R-:W-:Y:S01]  /*4f70*/  USHF.R.U32.HI UR38, URZ, UR29, UR38 ;  /* 0x0000001dff267299 */ /* 0x000fe20008011626 */
[----:B-1----:R-:W-:Y:S01]  /*4f80*/  VIADD R4, R4, 0xffffffe ;  /* 0x0ffffffe04047836 */ /* 0x002fe20000000000 */
[----:B------:R-:W-:Y:S02]  /*4f90*/  USHF.R.U32.HI UR37, URZ, UR46, UR37 ;  /* 0x0000002eff257299 */ /* 0x000fe40008011625 */
[----:B------:R-:W-:Y:S02]  /*4fa0*/  UISETP.NE.AND UP0, UPT, UR32, URZ, UPT ;  /* 0x000000ff2000728c */ /* 0x000fe4000bf05270 */
[----:B------:R-:W-:Y:S01]  /*4fb0*/  UISETP.NE.AND UP5, UPT, UR26, URZ, UPT ;  /* 0x000000ff1a00728c */ /* 0x000fe2000bfa5270 */
[----:B------:R-:W1:Y:S01]  /*4fc0*/  F2I.FTZ.U32.TRUNC.NTZ R4, R4 ;  /* 0x0000000400047305 */ /* 0x000e62000021f000 */
[----:B------:R-:W-:Y:S01]  /*4fd0*/  VOTEU.ANY UP4, P0 ;  /* 0x0000000000ff7886 */ /* 0x000fe20000080100 */
[----:B-1----:R-:W-:-:S13]  /*4fe0*/  R2UR UR5, R4 ;  /* 0x00000000040572ca */ /* 0x002fda00000e0000 */
[----:B------:R-:W-:-:S04]  /*4ff0*/  UIADD3 UR6, UPT, UPT, URZ, -UR5, URZ ;  /* 0x80000005ff067290 */ /* 0x000fc8000fffe0ff */
[----:B------:R-:W-:-:S04]  /*5000*/  UIMAD UR6, UR6, UR25, URZ ;  /* 0x00000019060672a4 */ /* 0x000fc8000f8e02ff */
[----:B------:R-:W-:-:S07]  /*5010*/  UIMAD.WIDE.U32 UR6, UR5, UR6, UR4 ;  /* 0x00000006050672a5 */ /* 0x000fce000f8e0004 */
[----:B--23--:R-:W-:-:S05]  /*5020*/  UMOV UR36, UR7 ;  /* 0x0000000700247c82 */ /* 0x00cfca0008000000 */
.L_x_91:
[----:B------:R-:W-:Y:S04]  /*5030*/  SHF.L.U32 R4, R11, 0x1f, RZ ;  /* 0x0000001f0b047819 */ /* 0x000fe800000006ff */
[----:B-1----:R-:W1:Y:S02]  /*5040*/  SYNCS.PHASECHK.TRANS64.TRYWAIT P0, [UR22+0x1e0], R4 ;  /* 0x0001e004ff0075a7 */ /* 0x002e640008001116 */
[----:B-1----:R-:W-:Y:S05]  /*5050*/  @!P0 BRA `(.L_x_83) ;  /* 0x0000004400f08947 */ /* 0x002fea0003800000 */
.L_x_198:
[----:B-1----:R-:W1:Y:S01]  /*5060*/  LDS.128 R4, [UR22+0x220] ;  /* 0x00022016ff047984 */ /* 0x002e620008000c00 */
[----:B------:R-:W-:Y:S01]  /*5070*/  @!PT LDS RZ, [RZ] ;  /* 0x00000000fffff984 */ /* 0x000fe20000000800 */
[----:B------:R-:W-:Y:S01]  /*5080*/  @!PT LDS RZ, [RZ] ;  /* 0x00000000fffff984 */ /* 0x000fe20000000800 */
[----:B------:R-:W-:Y:S01]  /*5090*/  @!PT LDS RZ, [RZ] ;  /* 0x00000000fffff984 */ /* 0x000fe20000000800 */
[----:B------:R-:W-:Y:S01]  /*50a0*/  @!PT LDS RZ, [RZ] ;  /* 0x00000000fffff984 */ /* 0x000fe20000000800 */
[----:B------:R2:W-:Y:S06]  /*50b0*/  MEMBAR.ALL.CTA ;  /* 0x0000000000007992 */ /* 0x0005ec0000008000 */
[----:B--2---:R-:W2:Y:S02]  /*50c0*/  FENCE.VIEW.ASYNC.S ;  /* 0x00000000000073c6 */ /* 0x004ea40000000000 */
[----:B--2---:R-:W-:Y:S01]  /*50d0*/  SYNCS.ARRIVE.TRANS64.RED.A1T0 RZ, [UR35], RZ ;  /* 0x000000ffffff79a7 */ /* 0x004fe20008100423 */
[----:B-1----:R-:W-:Y:S11]  /*50e0*/  LOP3.LUT P0, RZ, R6, 0x1, RZ, 0xc0, !PT ;  /* 0x0000000106ff7812 */ /* 0x002ff6000780c0ff */
[----:B------:R-:W-:Y:S02]  /*50f0*/  @!UPT UIADD3 URZ, UPT, UPT, URZ, URZ, URZ ;  /* 0x000000fffffff290 */ /* 0x000fe4000fffe0ff */
[----:B------:R-:W-:Y:S01]  /*5100*/  VOTEU.ANY UP0, P0 ;  /* 0x0000000000ff7886 */ /* 0x000fe20000000100 */
[----:B------:R-:W-:Y:S11]  /*5110*/  PLOP3.LUT P0, PT, PT, PT, UP0, 0x80, 0x8 ;  /* 0x000000000008781c */ /* 0x000ff60003f0f008 */
[----:B------:R-:W-:Y:S02]  /*5120*/  @!UPT UIADD3 URZ, UPT, UPT, URZ, URZ, URZ ;  /* 0x000000fffffff290 */ /* 0x000fe4000fffe0ff */
[----:B------:R-:W-:Y:S02]  /*5130*/  @P0 MOV R9, R4 ;  /* 0x0000000400090202 */ /* 0x000fe40000000f00 */
[----:B------:R-:W-:Y:S02]  /*5140*/  @P0 LOP3.LUT R0, R5, 0xffff, RZ, 0xc0, !PT ;  /* 0x0000ffff05000812 */ /* 0x000fe400078ec0ff */
[----:B------:R-:W-:Y:S02]  /*5150*/  @P0 R2UR UR5, R9 ;  /* 0x00000000090502ca */ /* 0x000fe400000e0000 */
[----:B------:R-:W-:Y:S11]  /*5160*/  @P0 R2UR UR4, R0 ;  /* 0x00000000000402ca */ /* 0x000ff600000e0000 */
[----:B------:R-:W-:Y:S02]  /*5170*/  @UP0 UMOV UR15, UR5 ;  /* 0x00000005000f0c82 */ /* 0x000fe40008000000 */
[----:B------:R-:W-:Y:S01]  /*5180*/  @UP0 UMOV UR14, UR4 ;  /* 0x00000004000e0c82 */ /* 0x000fe20008000000 */
[----:B------:R-:W-:Y:S09]  /*5190*/  UISETP.GE.AND UP0, UPT, UR39, 0x1, UPT ;  /* 0x000000012700788c */ /* 0x000ff2000bf06270 */
[----:B------:R-:W-:Y:S05]  /*51a0*/  BRA.U !UP0, `(.L_x_84) ;  /* 0x0000000108b47547 */ /* 0x000fea000b800000 */
[----:B------:R-:W-:Y:S02]  /*51b0*/  UIMAD.WIDE.U32 UR8, UR14, UR31, URZ ;  /* 0x0000001f0e0872a5 */ /* 0x000fe4000f8e00ff */
[----:B------:R-:W-:Y:S02]  /*51c0*/  UP2UR UR19, UPR, URZ, 0x2 ;  /* 0x00000002ff137883 */ /* 0x000fe40008000000 */
[----:B------:R-:W-:Y:S02]  /*51d0*/  UISETP.NE.AND UP1, UPT, UR30, 0x1, UPT ;  /* 0x000000011e00788c */ /* 0x000fe4000bf25270 */
[----:B------:R-:W-:Y:S02]  /*51e0*/  UIMAD.WIDE.U32 UR10, UR15, UR28, URZ ;  /* 0x0000001c0f0a72a5 */ /* 0x000fe4000f8e00ff */
[----:B------:R-:W-:Y:S02]  /*51f0*/  USEL UR4, UR33, UR37, !UP1 ;  /* 0x0000002521047287 */ /* 0x000fe4000c800000 */
[----:B------:R-:W-:Y:S02]  /*5200*/  UISETP.NE.AND UP0, UPT, UR18, 0x1, UPT ;  /* 0x000000011200788c */ /* 0x000fe4000bf05270 */
[----:B------:R-:W-:Y:S02]  /*5210*/  UIMAD.WIDE.U32 UR12, UR4, UR16, URZ ;  /* 0x00000010040c72a5 */ /* 0x000fe4000f8e00ff */
[----:B------:R-:W-:Y:S01]  /*5220*/  USEL UR7, UR34, UR38, !UP0 ;  /* 0x0000002622077287 */ /* 0x000fe2000c000000 */
[----:B------:R-:W-:Y:S02]  /*5230*/  UMOV UR5, UR9 ;  /* 0x0000000900057c82 */ /* 0x000fe40008000000 */
[----:B------:R-:W-:Y:S02]  /*5240*/  USHF.R.U32.HI UR6, URZ, UR46, UR5 ;  /* 0x0000002eff067299 */ /* 0x000fe40008011605 */
[----:B------:R-:W-:Y:S02]  /*5250*/  UIMAD.WIDE.U32 UR20, UR7, UR16, URZ ;  /* 0x00000010071472a5 */ /* 0x000fe4000f8e00ff */
[----:B------:R-:W-:Y:S02]  /*5260*/  USEL UR6, UR14, UR6, !UP1 ;  /* 0x000000060e067287 */ /* 0x000fe4000c800000 */
[----:B------:R-:W-:Y:S01]  /*5270*/  UISETP.NE.AND UP1, UPT, UR19, URZ, UPT ;  /* 0x000000ff1300728c */ /* 0x000fe2000bf25270 */
[----:B------:R-:W-:Y:S01]  /*5280*/  UMOV UR5, UR11 ;  /* 0x0000000b00057c82 */ /* 0x000fe20008000000 */
[----:B------:R-:W-:Y:S02]  /*5290*/  UIMAD.WIDE.U32 UR10, UR6, UR16, URZ ;  /* 0x00000010060a72a5 */ /* 0x000fe4000f8e00ff */
[----:B------:R-:W-:Y:S03]  /*52a0*/  USHF.R.U32.HI UR8, URZ, UR29, UR5 ;  /* 0x0000001dff087299 */ /* 0x000fe60008011605 */
[----:B------:R-:W-:Y:S02]  /*52b0*/  UMOV UR5, UR13 ;  /* 0x0000000d00057c82 */ /* 0x000fe40008000000 */
[----:B------:R-:W-:Y:S03]  /*52c0*/  @UP6 USHF.R.U32.HI UR4, URZ, UR17, UR5 ;  /* 0x00000011ff046299 */ /* 0x000fe60008011605 */
[----:B------:R-:W-:Y:S01]  /*52d0*/  UMOV UR5, UR21 ;  /* 0x0000001500057c82 */ /* 0x000fe20008000000 */
[----:B------:R-:W-:Y:S02]  /*52e0*/  UIMAD UR4, UR39, UR4, URZ ;  /* 0x00000004270472a4 */ /* 0x000fe4000f8e02ff */
[----:B------:R-:W-:Y:S02]  /*52f0*/  @UP6 USHF.R.U32.HI UR7, URZ, UR17, UR5 ;  /* 0x00000011ff076299 */ /* 0x000fe40008011605 */
[----:B------:R-:W-:Y:S02]  /*5300*/  USEL UR5, UR15, UR8, !UP0 ;  /* 0x000000080f057287 */ /* 0x000fe4000c000000 */
[----:B------:R-:W-:Y:S02]  /*5310*/  UIMAD UR8, UR39, UR7, URZ ;  /* 0x00000007270872a4 */ /* 0x000fe4000f8e02ff */
[----:B------:R-:W-:Y:S03]  /*5320*/  UISETP.GE.AND UP0, UPT, UR6, UR4, UPT ;  /* 0x000000040600728c */ /* 0x000fe6000bf06270 */
[----:B------:R-:W-:Y:S01]  /*5330*/  UMOV UR4, UR11 ;  /* 0x0000000b00047c82 */ /* 0x000fe20008000000 */
[----:B------:R-:W-:Y:S02]  /*5340*/  UISETP.GE.OR UP0, UPT, UR5, UR8, UP0 ;  /* 0x000000080500728c */ /* 0x000fe40008706670 */
[----:B------:R-:W-:Y:S02]  /*5350*/  USHF.R.U32.HI UR4, URZ, UR17, UR4 ;  /* 0x00000011ff047299 */ /* 0x000fe40008011604 */
[----:B------:R-:W-:Y:S02]  /*5360*/  UIMAD.WIDE.U32 UR8, UR5, UR16, URZ ;  /* 0x00000010050872a5 */ /* 0x000fe4000f8e00ff */
[----:B------:R-:W-:Y:S04]  /*5370*/  USEL UR10, UR6, UR4, !UP6 ;  /* 0x00000004060a7287 */ /* 0x000fe8000f000000 */
[----:B------:R-:W-:Y:S01]  /*5380*/  UIADD3 UR11, UPT, UPT, -UR10, URZ, URZ ;  /* 0x000000ff0a0b7290 */ /* 0x000fe2000fffe1ff */
[----:B------:R-:W-:Y:S02]  /*5390*/  @!UP0 UMOV UR4, UR9 ;  /* 0x0000000900048c82 */ /* 0x000fe40008000000 */
[----:B------:R-:W-:Y:S02]  /*53a0*/  @!UP0 USHF.R.U32.HI UR4, URZ, UR17, UR4 ;  /* 0x00000011ff048299 */ /* 0x000fe40008011604 */
[----:B------:R-:W-:Y:S02]  /*53b0*/  UIMAD UR8, UR39, UR11, UR6 ;  /* 0x0000000b270872a4 */ /* 0x000fe4000f8e0206 */
[----:B------:R-:W-:Y:S04]  /*53c0*/  @!UP0 USEL UR4, UR5, UR4, !UP6 ;  /* 0x0000000405048287 */ /* 0x000fe8000f000000 */
[----:B------:R-:W-:Y:S02]  /*53d0*/  @!UP0 UIMAD UR8, UR7, UR8, UR4 ;  /* 0x00000008070882a4 */ /* 0x000fe4000f8e0204 */
[----:B------:R-:W-:Y:S02]  /*53e0*/  @!UP0 UIADD3 UR9, UPT, UPT, UR10, -UR4, URZ ;  /* 0x800000040a098290 */ /* 0x000fe4000fffe0ff */
[----:B------:R-:W-:Y:S02]  /*53f0*/  UIADD3 UR4, UPT, UPT, -UR5, URZ, URZ ;  /* 0x000000ff05047290 */ /* 0x000fe4000fffe1ff */
[----:B------:R-:W-:Y:S02]  /*5400*/  UIADD3 UR7, UPT, UPT, -UR6, URZ, URZ ;  /* 0x000000ff06077290 */ /* 0x000fe4000fffe1ff */
[----:B------:R-:W-:Y:S02]  /*5410*/  @!UP0 UIMAD UR6, UR9, UR39, UR5 ;  /* 0x00000027090682a4 */ /* 0x000fe4000f8e0205 */
[----:B------:R-:W-:Y:S02]  /*5420*/  UIMAD UR15, UR18, UR4, UR15 ;  /* 0x00000004120f72a4 */ /* 0x000fe4000f8e020f */
[----:B------:R-:W-:Y:S01]  /*5430*/  UIMAD UR4, UR30, UR7, UR14 ;  /* 0x000000071e0472a4 */ /* 0x000fe2000f8e020e */
[----:B------:R-:W-:Y:S02]  /*5440*/  @!UP0 UMOV UR5, UR8 ;  /* 0x0000000800058c82 */ /* 0x000fe40008000000 */
[----:B------:R-:W-:Y:S02]  /*5450*/  UIMAD UR15, UR5, UR18, UR15 ;  /* 0x00000012050f72a4 */ /* 0x000fe4000f8e020f */
[----:B------:R-:W-:Y:S11]  /*5460*/  UIMAD UR14, UR6, UR30, UR4 ;  /* 0x0000001e060e72a4 */ /* 0x000ff6000f8e0204 */
[----:B------:R-:W-:Y:S01]  /*5470*/  @!UPT UIADD3 URZ, UPT, UPT, URZ, URZ, URZ ;  /* 0x000000fffffff290 */ /* 0x000fe2000fffe0ff */
.L_x_84:
[----:B------:R-:W1:Y:S01]  /*5480*/  @!UP2 LDCU.128 UR8, c[0x0][0xb10] ;  /* 0x00016200ff08a7ac */ /* 0x000e620008000c00 */
[----:B------:R-:W-:Y:S04]  /*5490*/  MOV R0, UR23 ;  /* 0x0000001700007c02 */ /* 0x000fe80008000f00 */
[----:B------:R-:W-:Y:S01]  /*54a0*/  IABS R0, R0 ;  /* 0x0000000000007213 */ /* 0x000fe20000000000 */
[----:B------:R-:W2:Y:S01]  /*54b0*/  @!UP2 LDCU UR5, c[0x0][0xb0c] ;  /* 0x00016180ff05a7ac */ /* 0x000ea20008000800 */
[----:B-1----:R-:W-:Y:S07]  /*54c0*/  UIMAD.WIDE.U32 UR6, UR15, UR8, URZ ;  /* 0x000000080f0672a5 */ /* 0x002fee000f8e00ff */
[----:B------:R-:W-:Y:S01]  /*54d0*/  @!UP2 UMOV UR4, UR7 ;  /* 0x000000070004ac82 */ /* 0x000fe20008000000 */
[----:B--2---:R-:W-:Y:S02]  /*54e0*/  @!UP2 UISETP.NE.AND UP0, UPT, UR5, 0x1, UPT ;  /* 0x000000010500a88c */ /* 0x004fe4000bf05270 */
[----:B------:R-:W-:Y:S02]  /*54f0*/  @!UP2 USHF.R.U32.HI UR4, URZ, UR9, UR4 ;  /* 0x00000009ff04a299 */ /* 0x000fe40008011604 */
[----:B------:R-:W-:Y:S02]  /*5500*/  UIMAD.WIDE.U32 UR6, UR14, UR11, URZ ;  /* 0x0000000b0e0672a5 */ /* 0x000fe4000f8e00ff */
[----:B------:R-:W-:Y:S02]  /*5510*/  @!UP2 USEL UR8, UR15, UR4, !UP0 ;  /* 0x000000040f08a287 */ /* 0x000fe4000c000000 */
[----:B------:R-:W-:Y:S03]  /*5520*/  @!UP2 UISETP.NE.AND UP0, UPT, UR10, 0x1, UPT ;  /* 0x000000010a00a88c */ /* 0x000fe6000bf05270 */
[----:B------:R-:W-:Y:S02]  /*5530*/  @!UP2 UMOV UR6, UR7 ;  /* 0x000000070006ac82 */ /* 0x000fe40008000000 */
[----:B------:R-:W1:Y:S02]  /*5540*/  @!UP2 LDCU UR4, c[0x0][0xb20] ;  /* 0x00016400ff04a7ac */ /* 0x000e640008000800 */
[----:B-1----:R-:W-:Y:S04]  /*5550*/  @!UP2 USHF.R.U32.HI UR6, URZ, UR4, UR6 ;  /* 0x00000004ff06a299 */ /* 0x002fe80008011606 */
[----:B------:R-:W-:Y:S04]  /*5560*/  @!UP2 USEL UR6, UR14, UR6, !UP0 ;  /* 0x000000060e06a287 */ /* 0x000fe8000c000000 */
[----:B------:R-:W-:Y:S02]  /*5570*/  @!UP2 UIADD3 UR4, UPT, UPT, -UR8, UR6, URZ ;  /* 0x000000060804a290 */ /* 0x000fe4000fffe1ff */
[----:B------:R-:W-:Y:S02]  /*5580*/  @!UP2 UIADD3 UR6, UPT, UPT, UR8, -UR6, URZ ;  /* 0x800000060806a290 */ /* 0x000fe4000fffe0ff */
[----:B------:R-:W-:Y:S02]  /*5590*/  @!UP2 UIMAD UR15, UR4, UR5, UR15 ;  /* 0x00000005040fa2a4 */ /* 0x000fe4000f8e020f */
[----:B------:R-:W-:Y:S01]  /*55a0*/  @!UP2 UIMAD UR14, UR6, UR10, UR14 ;  /* 0x0000000a060ea2a4 */ /* 0x000fe2000f8e020e */
[----:B------:R-:W-:Y:S11]  /*55b0*/  BRA.U UP1, `(.L_x_85) ;  /* 0x0000000101107547 */ /* 0x000ff6000b800000 */
[----:B------:R-:W-:Y:S04]  /*55c0*/  MOV R10, UR43 ;  /* 0x0000002b000a7c02 */ /* 0x000fe80008000f00 */
[----:B------:R-:W-:Y:S04]  /*55d0*/  SHF.L.U32 R10, R10, 0x1f, RZ ;  /* 0x0000001f0a0a7819 */ /* 0x000fe800000006ff */
[----:B------:R-:W1:Y:S02]  /*55e0*/  SYNCS.PHASECHK.TRANS64.TRYWAIT P1, [UR22+0x1d8], R10 ;  /* 0x0001d80aff0075a7 */ /* 0x000e640008021116 */
[----:B-1----:R-:W-:Y:S05]  /*55f0*/  @!P1 BRA `(.L_x_86) ;  /* 0x0000004000a09947 */ /* 0x002fea0003800000 */
.L_x_85:
[----:B------:R-:W-:Y:S01]  /*5600*/  UISETP.NE.AND UP1, UPT, UR32, URZ, UPT ;  /* 0x000000ff2000728c */ /* 0x000fe2000bf25270 */
[----:B------:R-:W-:Y:S01]  /*5610*/  R2UR UR4, R0 ;  /* 0x00000000000472ca */ /* 0x000fe200000e0000 */
[----:B------:R-:W-:Y:S01]  /*5620*/  USHF.L.U32 UR11, UR27, 0x6, URZ ;  /* 0x000000061b0b7899 */ /* 0x000fe200080006ff */
[----:B-1----:R-:W-:Y:S05]  /*5630*/  IMAD.U32 R10, RZ, RZ, UR32 ;  /* 0x00000020ff0a7e24 */ /* 0x002fea000f8e00ff */
[----:B------:R-:W-:Y:S04]  /*5640*/  IABS R10, R10 ;  /* 0x0000000a000a7213 */ /* 0x000fe80000000000 */
[----:B------:R-:W1:Y:S02]  /*5650*/  I2F.RP R14, R10 ;  /* 0x0000000a000e7306 */ /* 0x000e640000209400 */
[----:B------:R-:W-:Y:S07]  /*5660*/  UIMAD.WIDE.U32 UR6, UR36, UR4, URZ ;  /* 0x00000004240672a5 */ /* 0x000fee000f8e00ff */
[----:B------:R-:W-:Y:S02]  /*5670*/  UMOV UR12, UR7 ;  /* 0x00000007000c7c82 */ /* 0x000fe40008000000 */
[----:B------:R-:W-:Y:S04]  /*5680*/  UIMAD UR4, UR12, UR42, UR4 ;  /* 0x0000002a0c0472a4 */ /* 0x000fe8000f8e0204 */
[----:B------:R-:W-:Y:S01]  /*5690*/  UISETP.GT.U32.AND UP0, UPT, UR25, UR4, UPT ;  /* 0x000000041900728c */ /* 0x000fe2000bf04070 */
[----:B-1----:R-:W1:Y:S10]  /*56a0*/  MUFU.RCP R14, R14 ;  /* 0x0000000e000e7308 */ /* 0x002e740000001000 */
[----:B------:R-:W-:Y:S02]  /*56b0*/  @!UP0 UIADD3 UR4, UPT, UPT, UR4, -UR25, URZ ;  /* 0x8000001904048290 */ /* 0x000fe4000fffe0ff */
[----:B------:R-:W-:Y:S02]  /*56c0*/  @!UP0 UIADD3 UR12, UPT, UPT, UR12, 0x1, URZ ;  /* 0x000000010c0c8890 */ /* 0x000fe4000fffe0ff */
[----:B------:R-:W-:Y:S02]  /*56d0*/  UISETP.GE.U32.AND UP0, UPT, UR4, UR25, UPT ;  /* 0x000000190400728c */ /* 0x000fe4000bf06070 */
[----:B------:R-:W-:Y:S01]  /*56e0*/  ULOP3.LUT UR4, UR23, UR26, URZ, 0x3c, !UPT ;  /* 0x0000001a17047292 */ /* 0x000fe2000f8e3cff */
[----:B-1----:R-:W-:Y:S04]  /*56f0*/  VIADD R14, R14, 0xffffffe ;  /* 0x0ffffffe0e0e7836 */ /* 0x002fe80000000000 */
[----:B------:R-:W1:Y:S04]  /*5700*/  F2I.FTZ.U32.TRUNC.NTZ R15, R14 ;  /* 0x0000000e000f7305 */ /* 0x000e68000021f000 */
[----:B------:R-:W-:Y:S02]  /*5710*/  @UP0 UIADD3 UR12, UPT, UPT, UR12, 0x1, URZ ;  /* 0x000000010c0c0890 */ /* 0x000fe4000fffe0ff */
[----:B------:R-:W-:Y:S01]  /*5720*/  UISETP.GE.AND UP0, UPT, UR4, URZ, UPT ;  /* 0x000000ff0400728c */ /* 0x000fe2000bf06270 */
[--C-:B-1----:R-:W-:Y:S10]  /*5730*/  IMAD.MOV R9, RZ, RZ, -R15.reuse ;  /* 0x000000ffff097224 */ /* 0x102ff400078e0a0f */
[----:B------:R-:W-:Y:S01]  /*5740*/  @!UP0 UIADD3 UR12, UPT, UPT, -UR12, URZ, URZ ;  /* 0x000000ff0c0c8290 */ /* 0x000fe2000fffe1ff */
[----:B------:R-:W-:Y:S01]  /*5750*/  IMAD.MOV.U32 R14, RZ, RZ, RZ ;  /* 0x000000ffff0e7224 */ /* 0x000fe200078e00ff */
[----:B------:R-:W-:Y:S01]  /*5760*/  @!UP5 ULOP3.LUT UR12, URZ, UR26, URZ, 0x33, !UPT ;  /* 0x0000001aff0cd292 */ /* 0x000fe2000f8e33ff */
[----:B------:R-:W-:Y:S03]  /*5770*/  IMAD R9, R9, R10, RZ ;  /* 0x0000000a09097224 */ /* 0x000fe600078e02ff */
[----:B------:R-:W-:Y:S01]  /*5780*/  ULOP3.LUT UR4, UR12, UR32, URZ, 0x3c, !UPT ;  /* 0x000000200c047292 */ /* 0x000fe2000f8e3cff */
[----:B------:R-:W-:Y:S01]  /*5790*/  IMAD.HI.U32 R15, R15, R9, R14 ;  /* 0x000000090f0f7227 */ /* 0x000fe200078e000e */
[----:B------:R-:W-:Y:S02]  /*57a0*/  MOV R0, UR12 ;  /* 0x0000000c00007c02 */ /* 0x000fe40008000f00 */
[----:B------:R-:W-:Y:S02]  /*57b0*/  UISETP.GE.AND UP0, UPT, UR4, URZ, UPT ;  /* 0x000000ff0400728c */ /* 0x000fe4000bf06270 */
[----:B------:R-:W-:Y:S01]  /*57c0*/  IABS R0, R0 ;  /* 0x0000000000007213 */ /* 0x000fe20000000000 */
[----:B------:R-:W-:Y:S04]  /*57d0*/  UIADD3 UR4, UPT, UPT, -UR12, URZ, URZ ;  /* 0x000000ff0c047290 */ /* 0x000fe8000fffe1ff */
[----:B------:R-:W-:Y:S01]  /*57e0*/  IMAD.HI.U32 R15, R15, R0, RZ ;  /* 0x000000000f0f7227 */ /* 0x000fe200078e00ff */
[----:B------:R-:W-:Y:S03]  /*57f0*/  UIMAD UR4, UR26, UR4, UR23 ;  /* 0x000000041a0472a4 */ /* 0x000fe6000f8e0217 */
[----:B------:R-:W-:Y:S01]  /*5800*/  IMAD.MOV R9, RZ, RZ, -R15 ;  /* 0x000000ffff097224 */ /* 0x000fe200078e0a0f */
[----:B------:R-:W-:Y:S03]  /*5810*/  USHF.L.U32 UR10, UR4, 0x6, URZ ;  /* 0x00000006040a7899 */ /* 0x000fe600080006ff */
[C---:B------:R-:W-:Y:S05]  /*5820*/  IMAD R0, R10.reuse, R9, R0 ;  /* 0x000000090a007224 */ /* 0x040fea00078e0200 */
[----:B------:R-:W-:Y:S11]  /*5830*/  ISETP.GT.U32.AND P1, PT, R10, R0, PT ;  /* 0x000000000a00720c */ /* 0x000ff60003f24070 */
[----:B------:R-:W-:Y:S02]  /*5840*/  @!UPT UIADD3 URZ, UPT, UPT, URZ, URZ, URZ ;  /* 0x000000fffffff290 */ /* 0x000fe4000fffe0ff */
[-C--:B------:R-:W-:Y:S01]  /*5850*/  @!P1 IADD3 R0, PT, PT, R0, -R10.reuse, RZ ;  /* 0x8000000a00009210 */ /* 0x080fe20007ffe0ff */
[----:B------:R-:W-:Y:S01]  /*5860*/  @!P1 VIADD R15, R15, 0x1 ;  /* 0x000000010f0f9836 */ /* 0x000fe20000000000 */
[----:B------:R-:W-:Y:S02]  /*5870*/  ISETP.NE.U32.AND P1, PT, R2, RZ, PT ;  /* 0x000000ff0200720c */ /* 0x000fe40003f25070 */
[----:B------:R-:W-:Y:S02]  /*5880*/  ISETP.GE.U32.AND P2, PT, R0, R10, PT ;  /* 0x0000000a0000720c */ /* 0x000fe40003f46070 */
[----:B------:R-:W-:Y:S11]  /*5890*/  ISETP.NE.AND.EX P1, PT, R3, RZ, PT, P1 ;  /* 0x000000ff0300720c */ /* 0x000ff60003f25310 */
[----:B------:R-:W-:Y:S02]  /*58a0*/  @P2 IADD3 R15, PT, PT, R15, 0x1, RZ ;  /* 0x000000010f0f2810 */ /* 0x000fe40007ffe0ff */
[----:B------:R-:W-:Y:S02]  /*58b0*/  ISETP.NE.U32.AND P2, PT, R2, RZ, PT ;  /* 0x000000ff0200720c */ /* 0x000fe40003f45070 */
[----:B------:R-:W-:Y:S02]  /*58c0*/  R2UR UR13, R15 ;  /* 0x000000000f0d72ca */ /* 0x000fe400000e0000 */
[----:B------:R-:W-:Y:S11]  /*58d0*/  ISETP.NE.AND.EX P2, PT, R3, RZ, PT, P2 ;  /* 0x000000ff0300720c */ /* 0x000ff60003f45320 */
[----:B------:R-:W-:Y:S02]  /*58e0*/  @!UP0 UIADD3 UR13, UPT, UPT, -UR13, URZ, URZ ;  /* 0x000000ff0d0d8290 */ /* 0x000fe4000fffe1ff */
[----:B------:R-:W-:Y:S04]  /*58f0*/  @!UP1 ULOP3.LUT UR13, URZ, UR32, URZ, 0x33, !UPT ;  /* 0x00000020ff0d9292 */ /* 0x000fe8000f8e33ff */
[----:B------:R-:W-:Y:S04]  /*5900*/  UIADD3 UR5, UPT, UPT, -UR13, URZ, URZ ;  /* 0x000000ff0d057290 */ /* 0x000fe8000fffe1ff */
[----:B------:R-:W-:Y:S01]  /*5910*/  UIMAD UR12, UR32, UR5, UR12 ;  /* 0x00000005200c72a4 */ /* 0x000fe2000f8e020c */
[----:B------:R-:W-:Y:S11]  /*5920*/  @!P2 BRA `(.L_x_87) ;  /* 0x000000000030a947 */ /* 0x000ff60003800000 */
[----:B------:R-:W-:Y:S01]  /*5930*/  UPLOP3.LUT UP3, UPT, UPT, UPT, UP4, 0x80, 0x8 ;  /* 0x000000000008789c */ /* 0x000fe20003f6f040 */
[----:B------:R-:W-:Y:S01]  /*5940*/  HFMA2 R55, -RZ, RZ, 0, 5.9604644775390625e-08 ;  /* 0x00000001ff377431 */ /* 0x000fe200000001ff */
[----:B------:R-:W1:Y:S04]  /*5950*/  LDCU.64 UR4, c[0x0][0x358] ;  /* 0x00006b00ff0477ac */ /* 0x000e680008000a00 */
[----:B------:R-:W-:Y:S11]  /*5960*/  PLOP3.LUT P2, PT, PT, PT, UP3, 0x80, 0x8 ;  /* 0x000000000008781c */ /* 0x000ff60003f4f038 */
[----:B------:R-:W-:Y:S02]  /*5970*/  @!UPT UIADD3 URZ, UPT, UPT, URZ, URZ, URZ ;  /* 0x000000fffffff290 */ /* 0x000fe4000fffe0ff */
[----:B------:R-:W2:Y:S01]  /*5980*/  @P2 LDC.64 R14, c[0x0][0x888] ;  /* 0x00022200ff0e2b82 */ /* 0x000ea20000000a00 */
[----:B------:R-:W-:Y:S04]  /*5990*/  @P2 IMAD R0, R16, R2, RZ ;  /* 0x0000000210002224 */ /* 0x000fe800078e02ff */
[----:B--2---:R-:W-:Y:S01]  /*59a0*/  @P2 IMAD.WIDE R14, R0, 0x4, R14 ;  /* 0x00000004000e2825 */ /* 0x004fe200078e020e */
[----:B------:R-:W-:Y:S04]  /*59b0*/  MOV R0, 0x1 ;  /* 0x0000000100007802 */ /* 0x000fe80000000f00 */
[----:B-1---5:R1:W5:Y:S01]  /*59c0*/  @P2 LDG.E R26, desc[UR4][R14.64] ;  /* 0x000000040e1a2981 */ /* 0x022362000c1e1900 */
[----:B------:R-:W-:Y:S01]  /*59d0*/  @!P2 PRMT R55, R0, 0x7610, R55 ;  /* 0x000076100037a816 */ /* 0x000fe20000000037 */
[----:B-1----:R-:W2:Y:S06]  /*59e0*/  @!P2 LDC R26, c[0x0][0x880] ;  /* 0x00022000ff1aab82 */ /* 0x002eac0000000800 */
.L_x_87:
[----:B--2--5:R-:W-:Y:S01]  /*59f0*/  @!P1 FSETP.EQ.AND P3, PT, R26, RZ, PT ;  /* 0x000000ff1a00920b */ /* 0x024fe20003f62000 */
[----:B------:R-:W-:Y:S01]  /*5a00*/  @!UPT UIADD3 URZ, UPT, UPT, URZ, URZ, URZ ;  /* 0x000000fffffff290 */ /* 0x000fe2000fffe0ff */
[----:B------:R-:W-:Y:S11]  /*5a10*/  @!P1 BRA `(.L_x_88) ;  /* 0x0000000000149947 */ /* 0x000ff60003800000 */
[----:B------:R-:W-:Y:S02]  /*5a20*/  LOP3.LUT P1, RZ, R55, 0xff, RZ, 0xc0, !PT ;  /* 0x000000ff37ff7812 */ /* 0x000fe4000782c0ff */
[----:B------:R-:W-:Y:S04]  /*5a30*/  PLOP3.LUT P3, PT, PT, PT, UP3, 0x80, 0x8 ;  /* 0x000000000008781c */ /* 0x000fe80003f6f038 */
[----:B------:R-:W-:Y:S07]  /*5a40*/  PLOP3.LUT P3, PT, P3, PT, PT, 0x8, 0x80 ;  /* 0x000000000080781c */ /* 0x000fee0001f6e170 */
[----:B------:R-:W-:Y:S11]  /*5a50*/  @P1 FSETP.EQ.AND P3, PT, R26, RZ, PT ;  /* 0x000000ff1a00120b */ /* 0x000ff60003f62000 */
[----:B------:R-:W-:Y:S02]  /*5a60*/  @!UPT UIADD3 URZ, UPT, UPT, URZ, URZ, URZ ;  /* 0x000000fffffff290 */ /* 0x000fe4000fffe0ff */
.L_x_88:
[----:B------:R-:W-:Y:S01]  /*5a70*/  ULEA UR4, UR24, UR22, 0x3 ;  /* 0x0000001618047291 */ /* 0x000fe2000f8e18ff */
[----:B------:R-:W-:Y:S02]  /*5a80*/  SHF.L.U32 R9, R12, 0x1f, RZ ;  /* 0x0000001f0c097819 */ /* 0x000fe400000006ff */
[----:B------:R-:W-:Y:S04]  /*5a90*/  ELECT P2, URZ, PT ;  /* 0x0000000000ff782f */ /* 0x000fe80003840000 */
[----:B------:R-:W-:Y:S02]  /*5aa0*/  PLOP3.LUT P2, PT, P3, P2, PT, 0xf2, 0x2f ;  /* 0x00000000002f781c */ /* 0x000fe40001f45e72 */
[----:B------:R-:W1:Y:S02]  /*5ab0*/  SYNCS.PHASECHK.TRANS64.TRYWAIT P1, [UR4+0x1b8], R9 ;  /* 0x0001b809ff0075a7 */ /* 0x000e640008021104 */
[----:B-1----:R-:W-:Y:S09]  /*5ac0*/  @!P1 BRA `(.L_x_89) ;  /* 0x0000003c00849947 */ /* 0x002ff20003800000 */
.L_x_201:
[----:B------:R-:W2:Y:S01]  /*5ad0*/  S2UR UR23, SR_CgaCtaId ;  /* 0x00000000001779c3 */ /* 0x000ea20000008800 */
[----:B------:R-:W-:Y:S01]  /*5ae0*/  VOTEU.ALL UP0, P2 ;  /* 0x0000000000ff7886 */ /* 0x000fe20001000000 */
[----:B-1----:R-:W-:Y:S01]  /*5af0*/  @!P2 IADD3 R9, P1, PT, R18, 0x580, RZ ;  /* 0x000005801209a810 */ /* 0x002fe20007f3e0ff */
[----:B------:R-:W-:Y:S01]  /*5b00*/  UIADD3 UR6, UPT, UPT, UR24, 0x1, URZ ;  /* 0x0000000118067890 */ /* 0x000fe2000fffe0ff */
[----:B------:R-:W-:Y:S01]  /*5b10*/  @P0 SHF.R.U32.HI R16, RZ, 0x10, R5 ;  /* 0x00000010ff100819 */ /* 0x000fe20000011605 */
[----:B------:R-:W-:Y:S01]  /*5b20*/  UIADD3 UR9, UPT, UPT, UR4, 0x1a0, URZ ;  /* 0x000001a004097890 */ /* 0x000fe2000fffe0ff */
[----:B------:R-:W-:Y:S01]  /*5b30*/  @!P2 R2UR UR7, R9 ;  /* 0x000000000907a2ca */ /* 0x000fe200000e0000 */
[----:B------:R-:W-:Y:S01]  /*5b40*/  @!UP0 ULEA UR5, UR24, UR22, 0xc ;  /* 0x0000001618058291 */ /* 0x000fe2000f8e60ff */
[----:B------:R-:W-:Y:S01]  /*5b50*/  @!P2 IMAD.X R0, RZ, RZ, R19, P1 ;  /* 0x000000ffff00a224 */ /* 0x000fe200008e0613 */
[----:B------:R-:W-:Y:S01]  /*5b60*/  UMOV UR44, 0x0 ;  /* 0x00000000002c7882 */ /* 0x000fe20000000000 */
[----:B------:R-:W-:Y:S01]  /*5b70*/  UMOV UR45, 0x10000000 ;  /* 0x10000000002d7882 */ /* 0x000fe20000000000 */
[----:B------:R-:W-:Y:S02]  /*5b80*/  @!UP0 UIADD3 UR8, UPT, UPT, UR5, 0x400, URZ ;  /* 0x0000040005088890 */ /* 0x000fe4000fffe0ff */
[----:B------:R-:W-:Y:S01]  /*5b90*/  UISETP.NE.AND UP0, UPT, UR6, 0x3, UPT ;  /* 0x000000030600788c */ /* 0x000fe2000bf05270 */
[----:B------:R-:W-:Y:S01]  /*5ba0*/  @!P2 R2UR UR5, R0 ;  /* 0x000000000005a2ca */ /* 0x000fe200000e0000 */
[----:B------:R-:W-:Y:S02]  /*5bb0*/  @!P2 IMAD.MOV.U32 R0, RZ, RZ, 0x1000 ;  /* 0x00001000ff00a424 */ /* 0x000fe400078e00ff */
[----:B------:R-:W-:Y:S02]  /*5bc0*/  USEL UR6, UR6, URZ, UP0 ;  /* 0x000000ff06067287 */ /* 0x000fe40008000000 */
[----:B------:R-:W-:Y:S01]  /*5bd0*/  IMAD.U32 R14, RZ, RZ, UR7 ;  /* 0x00000007ff0e7e24 */ /* 0x000fe2000f8e00ff */
[----:B------:R-:W-:Y:S02]  /*5be0*/  USEL UR19, URZ, 0x1, UP0 ;  /* 0x00000001ff137887 */ /* 0x000fe40008000000 */
[----:B------:R-:W-:Y:S02]  /*5bf0*/  VOTEU.ALL UP0, P2 ;  /* 0x0000000000ff7886 */ /* 0x000fe40001000000 */
[----:B------:R-:W-:Y:S01]  /*5c00*/  @!P2 R2UR UR20, R14 ;  /* 0x000000000e14a2ca */ /* 0x000fe200000e0000 */
[----:B--2---:R-:W-:Y:S01]  /*5c10*/  UPRMT UR7, UR23, 0x654, UR9 ;  /* 0x0000065417077896 */ /* 0x004fe20008000009 */
[----:B------:R-:W-:Y:S01]  /*5c20*/  LOP3.LUT R12, R12, UR19, RZ, 0x3c, !PT ;  /* 0x000000130c0c7c12 */ /* 0x000fe2000f8e3cff */
[----:B------:R-:W-:Y:S01]  /*5c30*/  IMAD.U32 R15, RZ, RZ, UR5 ;  /* 0x00000005ff0f7e24 */ /* 0x000fe2000f8e00ff */
[----:B------:R-:W-:Y:S02]  /*5c40*/  ULEA UR5, UR6, UR22, 0x3 ;  /* 0x0000001606057291 */ /* 0x000fe4000f8e18ff */
[----:B------:R-:W-:Y:S02]  /*5c50*/  SHF.L.U32 R9, R12, 0x1f, RZ ;  /* 0x0000001f0c097819 */ /* 0x000fe400000006ff */
[----:B------:R-:W-:Y:S11]  /*5c60*/  @!P2 R2UR UR21, R15 ;  /* 0x000000000f15a2ca */ /* 0x000ff600000e0000 */
[----:B------:R-:W-:Y:S02]  /*5c70*/  @!UPT UIADD3 URZ, UPT, UPT, URZ, URZ, URZ ;  /* 0x000000fffffff290 */ /* 0x000fe4000fffe0ff */
[----:B------:R1:W-:Y:S01]  /*5c80*/  @!UP0 UTMALDG.4D [UR8], [UR20], desc[UR44] ;  /* 0x00002c08140085b4 */ /* 0x0003e20008019000 */
[----:B------:R1:W-:Y:S01]  /*5c90*/  @!P2 SYNCS.ARRIVE.TRANS64.RED.A0TR RZ, [UR4+0x1a0], R0 ;  /* 0x0001a000ffffa9a7 */ /* 0x0003e20008300404 */
[----:B------:R-:W-:Y:S01]  /*5ca0*/  SYNCS.ARRIVE.TRANS64.RED.A1T0 RZ, [UR7], RZ ;  /* 0x000000ffffff79a7 */ /* 0x000fe20008100407 */
[----:B------:R-:W2:Y:S02]  /*5cb0*/  SYNCS.PHASECHK.TRANS64.TRYWAIT P1, [UR5+0x1b8], R9 ;  /* 0x0001b809ff0075a7 */ /* 0x000ea40008021105 */
[----:B-12---:R-:W-:Y:S05]  /*5cc0*/  @!P1 BRA `(.L_x_90) ;  /* 0x0000003c001c9947 */ /* 0x006fea0003800000 */
.L_x_203:
[----:B------:R-:W2:Y:S01]  /*5cd0*/  S2UR UR19, SR_CgaCtaId ;  /* 0x00000000001379c3 */ /* 0x000ea20000008800 */
[----:B------:R-:W-:Y:S01]  /*5ce0*/  UIADD3 UR9, UPT, UPT, UR5, 0x1a0, URZ ;  /* 0x000001a005097890 */ /* 0x000fe2000fffe0ff */
[----:B-1----:R-:W-:Y:S01]  /*5cf0*/  @!P2 IADD3 R9, P1, PT, R18, 0x580, RZ ;  /* 0x000005801209a810 */ /* 0x002fe20007f3e0ff */
[----:B------:R-:W-:Y:S01]  /*5d00*/  UIADD3 UR23, UPT, UPT, UR14, UR41, URZ ;  /* 0x000000290e177290 */ /* 0x000fe2000fffe0ff */
[----:B------:R-:W-:Y:S01]  /*5d10*/  LOP3.LUT R11, R11, 0x1, RZ, 0x3c, !PT ;  /* 0x000000010b0b7812 */ /* 0x000fe200078e3cff */
[----:B------:R-:W-:Y:S01]  /*5d20*/  VOTEU.ALL UP0, P2 ;  /* 0x0000000000ff7886 */ /* 0x000fe20001000000 */
[----:B------:R-:W-:Y:S01]  /*5d30*/  UMOV UR20, 0x0 ;  /* 0x0000000000147882 */ /* 0x000fe20000000000 */
[----:B------:R-:W-:Y:S01]  /*5d40*/  @!P2 IMAD.X R0, RZ, RZ, R19, P1 ;  /* 0x000000ffff00a224 */ /* 0x000fe200008e0613 */
[----:B------:R-:W-:Y:S01]  /*5d50*/  UMOV UR21, 0x10000000 ;  /* 0x1000000000157882 */ /* 0x000fe20000000000 */
[----:B------:R-:W-:Y:S02]  /*5d60*/  UIADD3 UR27, UPT, UPT, UR15, UR40, URZ ;  /* 0x000000280f1b7290 */ /* 0x000fe4000fffe0ff */
[----:B------:R-:W-:Y:S02]  /*5d70*/  @!UP0 ULEA UR4, UR6, UR22, 0xc ;  /* 0x0000001606048291 */ /* 0x000fe4000f8e60ff */
[----:B------:R-:W-:Y:S02]  /*5d80*/  UIADD3 UR6, UPT, UPT, UR6, 0x1, URZ ;  /* 0x0000000106067890 */ /* 0x000fe4000fffe0ff */
[----:B------:R-:W-:Y:S02]  /*5d90*/  @!UP0 UIADD3 UR10, UPT, UPT, UR10, 0x20, URZ ;  /* 0x000000200a0a8890 */ /* 0x000fe4000fffe0ff */
[----:B------:R-:W-:Y:S01]  /*5da0*/  @!UP0 UIADD3 UR8, UPT, UPT, UR4, 0x400, URZ ;  /* 0x0000040004088890 */ /* 0x000fe2000fffe0ff */
[----:B------:R-:W-:Y:S01]  /*5db0*/  @!P2 R2UR UR4, R0 ;  /* 0x000000000004a2ca */ /* 0x000fe200000e0000 */
[----:B------:R-:W-:Y:S02]  /*5dc0*/  UISETP.NE.AND UP0, UPT, UR6, 0x3, UPT ;  /* 0x000000030600788c */ /* 0x000fe4000bf05270 */
[----:B------:R-:W-:Y:S02]  /*5dd0*/  UPLOP3.LUT UP1, UPT, UPT, UPT, UPT, 0x80, 0x8 ;  /* 0x000000000008789c */ /* 0x000fe40003f2f070 */
[----:B------:R-:W-:Y:S01]  /*5de0*/  USEL UR24, UR6, URZ, UP0 ;  /* 0x000000ff06187287 */ /* 0x000fe20008000000 */
[----:B------:R-:W-:Y:S02]  /*5df0*/  @!P2 R2UR UR6, R9 ;  /* 0x000000000906a2ca */ /* 0x000fe400000e0000 */
[----:B------:R-:W-:Y:S02]  /*5e00*/  PLOP3.LUT P0, PT, PT, PT, UP0, 0x80, 0x8 ;  /* 0x000000000008781c */ /* 0x000fe40003f0f008 */
[----:B------:R-:W-:Y:S02]  /*5e10*/  VOTEU.ALL UP0, P2 ;  /* 0x0000000000ff7886 */ /* 0x000fe40001000000 */
[----:B------:R-:W-:Y:S01]  /*5e20*/  SEL R0, RZ, 0x1, P0 ;  /* 0x00000001ff007807 */ /* 0x000fe20000000000 */
[----:B------:R-:W-:Y:S01]  /*5e30*/  IMAD.U32 R15, RZ, RZ, UR4 ;  /* 0x00000004ff0f7e24 */ /* 0x000fe2000f8e00ff */
[----:B--2---:R-:W-:Y:S01]  /*5e40*/  UPRMT UR4, UR19, 0x654, UR9 ;  /* 0x0000065413047896 */ /* 0x004fe20008000009 */
[----:B------:R-:W-:Y:S02]  /*5e50*/  LOP3.LUT P0, RZ, R6, 0x1, RZ, 0xc0, !PT ;  /* 0x0000000106ff7812 */ /* 0x000fe4000780c0ff */
[----:B------:R-:W-:Y:S02]  /*5e60*/  LOP3.LUT R12, R12, R0, RZ, 0x3c, !PT ;  /* 0x000000000c0c7212 */ /* 0x000fe400078e3cff */
[----:B------:R-:W-:Y:S01]  /*5e70*/  IMAD.U32 R14, RZ, RZ, UR6 ;  /* 0x00000006ff0e7e24 */ /* 0x000fe2000f8e00ff */
[----:B------:R-:W-:Y:S04]  /*5e80*/  @!P2 R2UR UR7, R15 ;  /* 0x000000000f07a2ca */ /* 0x000fe800000e0000 */
[----:B------:R-:W-:Y:S11]  /*5e90*/  @!P2 R2UR UR6, R14 ;  /* 0x000000000e06a2ca */ /* 0x000ff600000e0000 */
[----:B------:R-:W-:Y:S02]  /*5ea0*/  @!UPT UIADD3 URZ, UPT, UPT, URZ, URZ, URZ ;  /* 0x000000fffffff290 */ /* 0x000fe4000fffe0ff */
[----:B------:R1:W-:Y:S01]  /*5eb0*/  @!UP0 UTMALDG.4D [UR8], [UR6], desc[UR20] ;  /* 0x00001408060085b4 */ /* 0x0003e20008019000 */
[----:B------:R1:W-:Y:S01]  /*5ec0*/  @!P2 SYNCS.ARRIVE.TRANS64.RED.A0TR RZ, [UR5+0x1a0], R8 ;  /* 0x0001a008ffffa9a7 */ /* 0x0003e20008300405 */
[----:B------:R-:W-:Y:S01]  /*5ed0*/  SYNCS.ARRIVE.TRANS64.RED.A1T0 RZ, [UR4], RZ ;  /* 0x000000ffffff79a7 */ /* 0x000fe20008100404 */
[----:B------:R-:W-:Y:S05]  /*5ee0*/  @P0 BRA `(.L_x_91) ;  /* 0xfffffff000500947 */ /* 0x000fea000383ffff */
[----:B------:R-:W-:Y:S01]  /*5ef0*/  UIADD3 UR22, UPT, UPT, UR22, 0x1b8, URZ ;  /* 0x000001b816167890 */ /* 0x000fe2000fffe0ff */
[----:B------:R-:W-:-:S03]  /*5f00*/  SHF.L.U32 R2, R12, 0x1f, RZ ;  /* 0x0000001f0c027819 */ /* 0x000fc600000006ff */
[----:B------:R-:W-:-:S09]  /*5f10*/  ULEA UR4, UR24, UR22, 0x3 ;  /* 0x0000001618047291 */ /* 0x000fd2000f8e18ff */
[----:B------:R-:W2:Y:S02]  /*5f20*/  SYNCS.PHASECHK.TRANS64.TRYWAIT P0, [UR4], R2 ;  /* 0x00000002ff0075a7 */ /* 0x000ea40008001104 */
[----:B--2---:R-:W-:Y:S05]  /*5f30*/  @!P0 BRA `(.L_x_92) ;  /* 0x0000003800988947 */ /* 0x004fea0003800000 */
.L_x_205:
[----:B------:R-:W-:-:S04]  /*5f40*/  UIADD3 UR4, UPT, UPT, UR24, 0x1, URZ ;  /* 0x0000000118047890 */ /* 0x000fc8000fffe0ff */
[----:B------:R-:W-:-:S04]  /*5f50*/  UISETP.NE.AND UP0, UPT, UR4, 0x3, UPT ;  /* 0x000000030400788c */ /* 0x000fc8000bf05270 */
[----:B------:R-:W-:Y:S02]  /*5f60*/  USEL UR4, UR4, URZ, UP0 ;  /* 0x000000ff04047287 */ /* 0x000fe40008000000 */
[----:B------:R-:W-:-:S04]  /*5f70*/  PLOP3.LUT P0, PT, PT, PT, UP0, 0x80, 0x8 ;  /* 0x000000000008781c */ /* 0x000fc80003f0f008 */
[----:B--2---:R-:W-:Y:S01]  /*5f80*/  SEL R2, RZ, 0x1, P0 ;  /* 0x00000001ff027807 */ /* 0x004fe20000000000 */
[----:B------:R-:W-:-:S03]  /*5f90*/  IMAD.U32 R0, RZ, RZ, UR4 ;  /* 0x00000004ff007e24 */ /* 0x000fc6000f8e00ff */
[----:B------:R-:W-:Y:S01]  /*5fa0*/  LOP3.LUT R12, R12, R2, RZ, 0x3c, !PT ;  /* 0x000000020c0c7212 */ /* 0x000fe200078e3cff */
[C---:B------:R-:W-:Y:S01]  /*5fb0*/  VIADD R4, R0.reuse, 0x1 ;  /* 0x0000000100047836 */ /* 0x040fe20000000000 */
[----:B------:R-:W-:Y:S02]  /*5fc0*/  LEA R2, R0, UR22, 0x3 ;  /* 0x0000001600027c11 */ /* 0x000fe4000f8e18ff */
[----:B------:R-:W-:Y:S02]  /*5fd0*/  SHF.L.U32 R3, R12, 0x1f, RZ ;  /* 0x0000001f0c037819 */ /* 0x000fe400000006ff */
[----:B------:R-:W-:Y:S02]  /*5fe0*/  ISETP.NE.AND P0, PT, R4, 0x3, PT ;  /* 0x000000030400780c */ /* 0x000fe40003f05270 */
[----:B------:R-:W2:Y:S02]  /*5ff0*/  SYNCS.PHASECHK.TRANS64.TRYWAIT P1, [R2+URZ], R3 ;  /* 0x00000003020075a7 */ /* 0x000ea400080211ff */
[----:B------:R-:W-:-:S02]  /*6000*/  SEL R0, RZ, 0x1, P0 ;  /* 0x00000001ff007807 */ /* 0x000fc40000000000 */
[----:B------:R-:W-:Y:S02]  /*6010*/  SEL R4, R4, RZ, P0 ;  /* 0x000000ff04047207 */ /* 0x000fe40000000000 */
[----:B------:R-:W-:Y:S01]  /*6020*/  LOP3.LUT R0, R12, R0, RZ, 0x3c, !PT ;  /* 0x000000000c007212 */ /* 0x000fe200078e3cff */
[----:B--2---:R-:W-:Y:S06]  /*6030*/  @!P1 BRA `(.L_x_93) ;  /* 0x0000003800709947 */ /* 0x004fec0003800000 */
.L_x_206:
[----:B------:R-:W-:Y:S02]  /*6040*/  LEA R4, R4, UR22, 0x3 ;  /* 0x0000001604047c11 */ /* 0x000fe4000f8e18ff */
[----:B------:R-:W-:-:S07]  /*6050*/  SHF.L.U32 R0, R0, 0x1f, RZ ;  /* 0x0000001f00007819 */ /* 0x000fce00000006ff */
.L_x_94:
[----:B---3--:R3:W4:Y:S02]  /*6060*/  SYNCS.PHASECHK.TRANS64.TRYWAIT P0, [R4+URZ], R0 ;  /* 0x00000000040075a7 */ /* 0x00872400080011ff */
[----:B----4-:R-:W-:Y:S05]  /*6070*/  @!P0 NANOSLEEP.SYNCS 0x989680 ;  /* 0x009896800000895d */ /* 0x010fea0003900000 */
[----:B------:R-:W4:Y:S02]  /*6080*/  @!P0 SYNCS.PHASECHK.TRANS64 P0, [R4+URZ], R0 ;  /* 0x00000000040085a7 */ /* 0x000f2400080010ff */
[----:B-1--4-:R-:W-:Y:S05]  /*6090*/  @P0 EXIT ;  /* 0x000000000000094d */ /* 0x012fea0003800000 */
[----:B------:R-:W-:Y:S05]  /*60a0*/  BRA `(.L_x_94) ;  /* 0xfffffffc00ec7947 */ /* 0x000fea000383ffff */
.L_x_82:
[----:B------:R-:W-:-:S06]  /*60b0*/  UISETP.GE.AND UP0, UPT, UR15, 0x4, UPT ;  /* 0x000000040f00788c */ /* 0x000fcc000bf06270 */
[----:B------:R-:W-:-:S13]  /*60c0*/  PLOP3.LUT P0, PT, PT, PT, UP0, 0x80, 0x8 ;  /* 0x000000000008781c */ /* 0x000fda0003f0f008 */
[----:B-1----:R-:W-:Y:S05]  /*60d0*/  @!P0 EXIT ;  /* 0x000000000000894d */ /* 0x002fea0003800000 */
[----:B------:R-:W1:Y:S08]  /*60e0*/  S2UR UR4, SR_CgaCtaId ;  /* 0x00000000000479c3 */ /* 0x000e700000008800 */
[----:B------:R-:W-:Y:S01]  /*60f0*/  BAR.SYNC.DEFER_BLOCKING 0x6, 0xa0 ;  /* 0x0182800000007b1d */ /* 0x000fe20000010000 */
[C---:B------:R-:W-:Y:S01]  /*6100*/  IMAD.SHL.U32 R6, R54.reuse, 0x20, RZ ;  /* 0x0000002036067824 */ /* 0x040fe200078e00ff */
[----:B------:R-:W-:Y:S01]  /*6110*/  SHF.R.U32.HI R7, RZ, 0x1, R54 ;  /* 0x00000001ff077819 */ /* 0x000fe20000011636 */
[C---:B------:R-:W-:Y:S01]  /*6120*/  IMAD.SHL.U32 R0, R54.reuse, 0x4, RZ ;  /* 0x0000000436007824 */ /* 0x040fe200078e00ff */
[----:B------:R-:W-:Y:S01]  /*6130*/  USHF.R.S32.HI UR53, URZ, 0x1f, UR5 ;  /* 0x0000001fff357899 */ /* 0x000fe20008011405 */
[----:B------:R-:W-:Y:S01]  /*6140*/  IMAD.SHL.U32 R53, R54, 0x10, RZ ;  /* 0x0000001036357824 */ /* 0x000fe200078e00ff */
[----:B------:R-:W-:Y:S01]  /*6150*/  UMOV UR48, 0x400 ;  /* 0x0000040000307882 */ /* 0x000fe20000000000 */
[----:B------:R-:W2:Y:S01]  /*6160*/  LDCU.64 UR6, c[0x0][0x888] ;  /* 0x00011100ff0677ac */ /* 0x000ea20008000a00 */
[----:B------:R-:W-:Y:S01]  /*6170*/  LOP3.LUT R3, R6, 0xc0, RZ, 0xc0, !PT ;  /* 0x000000c006037812 */ /* 0x000fe200078ec0ff */
[----:B------:R-:W3:Y:S01]  /*6180*/  LDC.64 R40, c[0x0][0x888] ;  /* 0x00022200ff287b82 */ /* 0x000ee20000000a00 */
[----:B------:R-:W-:Y:S01]  /*6190*/  LOP3.LUT R53, R53, 0x600, RZ, 0xc0, !PT ;  /* 0x0000060035357812 */ /* 0x000fe200078ec0ff */
[----:B------:R-:W-:Y:S01]  /*61a0*/  IMAD.U32 R23, R54, 0x10000, RZ ;  /* 0x0001000036177824 */ /* 0x000fe200078e00ff */
[----:B------:R-:W-:Y:S01]  /*61b0*/  LOP3.LUT R0, R3, 0x18, R0, 0xf8, !PT ;  /* 0x0000001803007812 */ /* 0x000fe200078ef800 */
[----:B------:R-:W-:Y:S01]  /*61c0*/  IMAD.MOV.U32 R63, RZ, RZ, 0x10 ;  /* 0x00000010ff3f7424 */ /* 0x000fe200078e00ff */
[--C-:B------:R-:W-:Y:S01]  /*61d0*/  LOP3.LUT R53, R53, 0x20, R6.reuse, 0xf8, !PT ;  /* 0x0000002035357812 */ /* 0x100fe200078ef806 */
[----:B------:R-:W-:Y:S01]  /*61e0*/  ULEA.HI UR53, UR53, UR5, URZ, 0x6 ;  /* 0x0000000535357291 */ /* 0x000fe2000f8f30ff */
[----:B------:R-:W-:Y:S01]  /*61f0*/  LOP3.LUT R0, R0, 0x8, R7, 0x78, !PT ;  /* 0x0000000800007812 */ /* 0x000fe200078e7807 */
[----:B------:R-:W4:Y:S01]  /*6200*/  LDC.64 R42, c[0x0][0x890] ;  /* 0x00022400ff2a7b82 */ /* 0x000f220000000a00 */
[----:B------:R-:W-:Y:S01]  /*6210*/  LOP3.LUT R53, R53, 0x100, R6, 0xf8, !PT ;  /* 0x0000010035357812 */ /* 0x000fe200078ef806 */
[----:B------:R-:W-:Y:S01]  /*6220*/  IMAD.MOV.U32 R52, RZ, RZ, 0x1 ;  /* 0x00000001ff347424 */ /* 0x000fe200078e00ff */
[C---:B------:R-:W-:Y:S01]  /*6230*/  LOP3.LUT P0, RZ, R54.reuse, 0x4, RZ, 0xc0, !PT ;  /* 0x0000000436ff7812 */ /* 0x040fe2000780c0ff */
[----:B------:R-:W-:Y:S01]  /*6240*/  IMAD.MOV.U32 R22, RZ, RZ, RZ ;  /* 0x000000ffff167224 */ /* 0x000fe200078e00ff */
[----:B------:R-:W-:Y:S01]  /*6250*/  LOP3.LUT R53, R53, R0, RZ, 0xfc, !PT ;  /* 0x0000000035357212 */ /* 0x000fe200078efcff */
[----:B-1----:R-:W-:Y:S01]  /*6260*/  ULEA UR48, UR4, UR48, 0x18 ;  /* 0x0000003004307291 */ /* 0x002fe2000f8ec0ff */
[----:B------:R-:W-:Y:S01]  /*6270*/  LOP3.LUT R54, R54, 0x60, RZ, 0xc0, !PT ;  /* 0x0000006036367812 */ /* 0x000fe200078ec0ff */
[----:B--2---:R-:W-:Y:S01]  /*6280*/  IMAD.U32 R58, RZ, RZ, UR6 ;  /* 0x00000006ff3a7e24 */ /* 0x004fe2000f8e00ff */
[----:B------:R-:W-:Y:S01]  /*6290*/  CS2R R50, SRZ ;  /* 0x0000000000327805 */ /* 0x000fe2000001ff00 */
[----:B------:R-:W-:Y:S01]  /*62a0*/  IMAD.U32 R57, RZ, RZ, UR7 ;  /* 0x00000007ff397e24 */ /* 0x000fe2000f8e00ff */
[----:B------:R-:W1:Y:S01]  /*62b0*/  LDCU.64 UR6, c[0x0][0x8a8] ;  /* 0x00011500ff0677ac */ /* 0x000e620008000a00 */
[----:B------:R-:W-:-:S02]  /*62c0*/  LOP3.LUT R23, R23, 0x600000, RZ, 0xc0, !PT ;  /* 0x0060000017177812 */ /* 0x000fc400078ec0ff */
[----:B------:R-:W-:Y:S01]  /*62d0*/  SEL R63, R63, 0xfffffff0, !P0 ;  /* 0xfffffff03f3f7807 */ /* 0x000fe20004000000 */
[----:B------:R-:W2:Y:S01]  /*62e0*/  LDS R2, [UR48+0x230] ;  /* 0x00023030ff027984 */ /* 0x000ea20008000800 */
[----:B------:R-:W-:Y:S01]  /*62f0*/  UIADD3 UR4, UPT, UPT, UR48, 0x400, URZ ;  /* 0x0000040030047890 */ /* 0x000fe2000fffe0ff */
[----:B------:R-:W2:Y:S05]  /*6300*/  LDCU UR61, c[0x0][0x370] ;  /* 0x00006e00ff3d77ac */ /* 0x000eaa0008000800 */
[----:B------:R-:W-:Y:S01]  /*6310*/  IMAD.U32 R0, RZ, RZ, UR4 ;  /* 0x00000004ff007e24 */ /* 0x000fe2000f8e00ff */
[----:B------:R-:W-:Y:S01]  /*6320*/  UMOV UR51, URZ ;  /* 0x000000ff00337c82 */ /* 0x000fe20008000000 */
[----:B------:R-:W2:Y:S01]  /*6330*/  LDCU UR45, c[0x0][0xb0c] ;  /* 0x00016180ff2d77ac */ /* 0x000ea20008000800 */
[----:B------:R-:W2:Y:S01]  /*6340*/  LDCU UR38, c[0x0][0xb30] ;  /* 0x00016600ff2677ac */ /* 0x000ea20008000800 */
[----:B-1----:R-:W-:-:S02]  /*6350*/  IMAD.U32 R60, RZ, RZ, UR6 ;  /* 0x00000006ff3c7e24 */ /* 0x002fc4000f8e00ff */
[----:B------:R-:W-:Y:S01]  /*6360*/  IMAD.U32 R59, RZ, RZ, UR7 ;  /* 0x00000007ff3b7e24 */ /* 0x000fe2000f8e00ff */
[----:B------:R-:W1:Y:S01]  /*6370*/  LDCU.64 UR46, c[0x0][0xb28] ;  /* 0x00016500ff2e77ac */ /* 0x000e620008000a00 */
[----:B------:R-:W1:Y:S01]  /*6380*/  LDCU.64 UR62, c[0x0][0x8b0] ;  /* 0x00011600ff3e77ac */ /* 0x000e620008000a00 */
[----:B------:R-:W1:Y:S01]  /*6390*/  LDCU.128 UR56, c[0x0][0xb10] ;  /* 0x00016200ff3877ac */ /* 0x000e620008000c00 */
[----:B------:R-:W1:Y:S01]  /*63a0*/  LDCU UR60, c[0x0][0x374] ;  /* 0x00006e80ff3c77ac */ /* 0x000e620008000800 */
[----:B------:R-:W-:Y:S01]  /*63b0*/  USHF.R.S32.HI UR53, URZ, 0x6, UR53 ;  /* 0x00000006ff357899 */ /* 0x000fe20008011435 */
[----:B------:R-:W-:Y:S01]  /*63c0*/  UMOV UR54, URZ ;  /* 0x000000ff00367c82 */ /* 0x000fe20008000000 */
[----:B------:R-:W-:Y:S01]  /*63d0*/  UMOV UR55, URZ ;  /* 0x000000ff00377c82 */ /* 0x000fe20008000000 */
[C---:B--2---:R-:W-:Y:S01]  /*63e0*/  VIADD R3, R2.reuse, 0x40 ;  /* 0x0000004002037836 */ /* 0x044fe20000000000 */
[----:B------:R-:W-:-:S04]  /*63f0*/  LOP3.LUT R2, R2, 0xffff, RZ, 0xc0, !PT ;  /* 0x0000ffff02027812 */ /* 0x000fc800078ec0ff */
[----:B------:R-:W-:-:S05]  /*6400*/  LOP3.LUT R3, R3, 0xffff, RZ, 0xc0, !PT ;  /* 0x0000ffff03037812 */ /* 0x000fca00078ec0ff */
[----:B-1-34-:R2:W-:Y:S02]  /*6410*/  STL.64 [R1], R2 ;  /* 0x0000000201007387 */ /* 0x01a5e40000100a00 */
.L_x_125:
[----:B--2---:R-:W-:Y:S04]  /*6420*/  SHF.L.U32 R2, R50, 0x1f, RZ ;  /* 0x0000001f32027819 */ /* 0x004fe800000006ff */
[----:B------:R-:W1:Y:S02]  /*6430*/  SYNCS.PHASECHK.TRANS64.TRYWAIT P0, [UR48+0x1e0], R2 ;  /* 0x0001e002ff0075a7 */ /* 0x000e640008001130 */
[----:B-1----:R-:W-:Y:S05]  /*6440*/  @!P0 BRA `(.L_x_95) ;  /* 0x0000003400808947 */ /* 0x002fea0003800000 */
.L_x_208:
[----:B------:R-:W2:Y:S01]  /*6450*/  LDS.128 R44, [UR48+0x220] ;  /* 0x00022030ff2c7984 */ /* 0x000ea20008000c00 */
[----:B------:R-:W-:Y:S01]  /*6460*/  UIADD3 UR4, UPT, UPT, UR48, 0x1e8, URZ ;  /* 0x000001e830047890 */ /* 0x000fe2000fffe0ff */
[----:B-1----:R-:W-:Y:S01]  /*6470*/  IMAD R2, R22, 0x4, R1 ;  /* 0x0000000416027824 */ /* 0x002fe200078e0201 */
[----:B------:R-:W-:Y:S01]  /*6480*/  UISETP.GE.AND UP1, UPT, UR39, 0x1, UPT ;  /* 0x000000012700788c */ /* 0x000fe2000bf26270 */
[----:B------:R-:W-:Y:S01]  /*6490*/  @!PT LDS RZ, [RZ] ;  /* 0x00000000fffff984 */ /* 0x000fe20000000800 */
[----:B------:R-:W-:Y:S01]  /*64a0*/  @!PT LDS RZ, [RZ] ;  /* 0x00000000fffff984 */ /* 0x000fe20000000800 */
[----:B------:R-:W-:Y:S01]  /*64b0*/  @!PT LDS RZ, [RZ] ;  /* 0x00000000fffff984 */ /* 0x000fe20000000800 */
[----:B------:R-:W-:Y:S01]  /*64c0*/  @!PT LDS RZ, [RZ] ;  /* 0x00000000fffff984 */ /* 0x000fe20000000800 */
[----:B------:R1:W-:Y:S06]  /*64d0*/  MEMBAR.ALL.CTA ;  /* 0x0000000000007992 */ /* 0x0003ec0000008000 */
[----:B-1----:R-:W1:Y:S01]  /*64e0*/  FENCE.VIEW.ASYNC.S ;  /* 0x00000000000073c6 */ /* 0x002e620000000000 */
[----:B------:R-:W-:Y:S09]  /*64f0*/  UPRMT UR4, URZ, 0x654, UR4 ;  /* 0x00000654ff047896 */ /* 0x000ff20008000004 */
[----:B-1----:R-:W-:Y:S01]  /*6500*/  SYNCS.ARRIVE.TRANS64.RED.A1T0 RZ, [UR4], RZ ;  /* 0x000000ffffff79a7 */ /* 0x002fe20008100404 */
[----:B------:R-:W5:Y:S01]  /*6510*/  LDL R2, [R2] ;  /* 0x0000000002027983 */ /* 0x000f620000100800 */
[----:B--2---:R-:W-:Y:S11]  /*6520*/  LOP3.LUT P0, RZ, R46, 0x1, RZ, 0xc0, !PT ;  /* 0x000000012eff7812 */ /* 0x004ff6000780c0ff */
[----:B------:R-:W-:Y:S02]  /*6530*/  @!UPT UIADD3 URZ, UPT, UPT, URZ, URZ, URZ ;  /* 0x000000fffffff290 */ /* 0x000fe4000fffe0ff */
[----:B------:R-:W-:Y:S01]  /*6540*/  VOTEU.ANY UP0, P0 ;  /* 0x0000000000ff7886 */ /* 0x000fe20000000100 */
[----:B------:R-:W-:Y:S11]  /*6550*/  PLOP3.LUT P0, PT, PT, PT, UP0, 0x80, 0x8 ;  /* 0x000000000008781c */ /* 0x000ff60003f0f008 */
[----:B------:R-:W-:Y:S02]  /*6560*/  @!UPT UIADD3 URZ, UPT, UPT, URZ, URZ, URZ ;  /* 0x000000fffffff290 */ /* 0x000fe4000fffe0ff */
[----:B------:R-:W-:Y:S02]  /*6570*/  @P0 MOV R3, R44 ;  /* 0x0000002c00030202 */ /* 0x000fe40000000f00 */
[----:B------:R-:W-:Y:S02]  /*6580*/  @P0 LOP3.LUT R0, R45, 0xffff, RZ, 0xc0, !PT ;  /* 0x0000ffff2d000812 */ /* 0x000fe400078ec0ff */
[----:B------:R-:W-:Y:S02]  /*6590*/  @P0 R2UR UR5, R3 ;  /* 0x00000000030502ca */ /* 0x000fe400000e0000 */
[----:B------:R-:W-:Y:S01]  /*65a0*/  @P0 R2UR UR4, R0 ;  /* 0x00000000000402ca */ /* 0x000fe200000e0000 */
[----:B------:R-:W-:Y:S05]  /*65b0*/  IMAD.U32 R0, RZ, RZ, UR53 ;  /* 0x00000035ff007e24 */ /* 0x000fea000f8e00ff */
[----:B------:R-:W-:Y:S05]  /*65c0*/  IABS R3, R0 ;  /* 0x0000000000037213 */ /* 0x000fea0000000000 */
[----:B------:R-:W-:Y:S02]  /*65d0*/  @UP0 UMOV UR37, UR5 ;  /* 0x0000000500250c82 */ /* 0x000fe40008000000 */
[----:B------:R-:W-:Y:S01]  /*65e0*/  @UP0 UMOV UR36, UR4 ;  /* 0x0000000400240c82 */ /* 0x000fe20008000000 */
[----:B------:R-:W-:Y:S05]  /*65f0*/  BRA.U !UP1, `(.L_x_96) ;  /* 0x0000000109cc7547 */ /* 0x000fea000b800000 */
[----:B------:R-:W1:Y:S01]  /*6600*/  LDCU UR9, c[0x0][0xb20] ;  /* 0x00016400ff0977ac */ /* 0x000e620008000800 */
[----:B------:R-:W-:Y:S02]  /*6610*/  UIMAD.WIDE.U32 UR4, UR60, UR59, URZ ;  /* 0x0000003b3c0472a5 */ /* 0x000fe4000f8e00ff */
[----:B------:R-:W-:Y:S02]  /*6620*/  UIMAD.WIDE.U32 UR6, UR61, UR56, URZ ;  /* 0x000000383d0672a5 */ /* 0x000fe4000f8e00ff */
[----:B------:R-:W-:Y:S02]  /*6630*/  UIMAD.WIDE.U32 UR10, UR36, UR59, URZ ;  /* 0x0000003b240a72a5 */ /* 0x000fe4000f8e00ff */
[----:B------:R-:W-:Y:S02]  /*6640*/  UISETP.NE.AND UP0, UPT, UR58, 0x1, UPT ;  /* 0x000000013a00788c */ /* 0x000fe4000bf05270 */
[----:B------:R-:W-:Y:S02]  /*6650*/  UISETP.NE.AND UP1, UPT, UR45, 0x1, UPT ;  /* 0x000000012d00788c */ /* 0x000fe4000bf25270 */
[----:B------:R-:W-:Y:S02]  /*6660*/  UISETP.NE.AND UP2, UPT, UR39, 0x1, UPT ;  /* 0x000000012700788c */ /* 0x000fe4000bf45270 */
[----:B------:R-:W-:Y:S01]  /*6670*/  UIMAD.WIDE.U32 UR12, UR37, UR56, URZ ;  /* 0x00000038250c72a5 */ /* 0x000fe2000f8e00ff */
[----:B------:R-:W-:Y:S01]  /*6680*/  UMOV UR4, UR5 ;  /* 0x0000000500047c82 */ /* 0x000fe20008000000 */
[----:B------:R-:W-:Y:S01]  /*6690*/  UMOV UR6, UR11 ;  /* 0x0000000b00067c82 */ /* 0x000fe20008000000 */
[----:B-1----:R-:W-:Y:S03]  /*66a0*/  USHF.R.U32.HI UR8, URZ, UR9, UR4 ;  /* 0x00000009ff087299 */ /* 0x002fe60008011604 */
[----:B------:R-:W-:Y:S02]  /*66b0*/  UMOV UR4, UR7 ;  /* 0x0000000700047c82 */ /* 0x000fe40008000000 */
[----:B------:R-:W-:Y:S02]  /*66c0*/  USHF.R.U32.HI UR5, URZ, UR57, UR4 ;  /* 0x00000039ff057299 */ /* 0x000fe40008011604 */
[----:B------:R-:W-:Y:S02]  /*66d0*/  USEL UR4, UR60, UR8, !UP0 ;  /* 0x000000083c047287 */ /* 0x000fe4000c000000 */
[----:B------:R-:W-:Y:S02]  /*66e0*/  USHF.R.U32.HI UR8, URZ, UR9, UR6 ;  /* 0x00000009ff087299 */ /* 0x000fe40008011606 */
[----:B------:R-:W-:Y:S02]  /*66f0*/  UIMAD.WIDE.U32 UR6, UR4, UR46, URZ ;  /* 0x0000002e040672a5 */ /* 0x000fe4000f8e00ff */
[----:B------:R-:W-:Y:S02]  /*6700*/  USEL UR9, UR61, UR5, !UP1 ;  /* 0x000000053d097287 */ /* 0x000fe4000c800000 */
[----:B------:R-:W-:Y:S02]  /*6710*/  USEL UR8, UR36, UR8, !UP0 ;  /* 0x0000000824087287 */ /* 0x000fe4000c000000 */
[----:B------:R-:W-:Y:S01]  /*6720*/  UIMAD.WIDE.U32 UR10, UR9, UR46, URZ ;  /* 0x0000002e090a72a5 */ /* 0x000fe2000f8e00ff */
[----:B------:R-:W-:Y:S01]  /*6730*/  UMOV UR6, UR7 ;  /* 0x0000000700067c82 */ /* 0x000fe20008000000 */
[----:B------:R-:W-:Y:S01]  /*6740*/  UMOV UR5, UR13 ;  /* 0x0000000d00057c82 */ /* 0x000fe20008000000 */
[----:B------:R-:W-:Y:S02]  /*6750*/  @UP2 USHF.R.U32.HI UR4, URZ, UR47, UR6 ;  /* 0x0000002fff042299 */ /* 0x000fe40008011606 */
[----:B------:R-:W-:Y:S02]  /*6760*/  USHF.R.U32.HI UR5, URZ, UR57, UR5 ;  /* 0x00000039ff057299 */ /* 0x000fe40008011605 */
[----:B------:R-:W-:Y:S02]  /*6770*/  UIMAD UR4, UR39, UR4, URZ ;  /* 0x00000004270472a4 */ /* 0x000fe4000f8e02ff */
[----:B------:R-:W-:Y:S02]  /*6780*/  USEL UR5, UR37, UR5, !UP1 ;  /* 0x0000000525057287 */ /* 0x000fe4000c800000 */
[----:B------:R-:W-:Y:S01]  /*6790*/  UISETP.GE.AND UP0, UPT, UR8, UR4, UPT ;  /* 0x000000040800728c */ /* 0x000fe2000bf06270 */
[----:B------:R-:W-:Y:S01]  /*67a0*/  UMOV UR6, UR11 ;  /* 0x0000000b00067c82 */ /* 0x000fe20008000000 */
[----:B------:R-:W-:Y:S02]  /*67b0*/  UIMAD.WIDE.U32 UR10, UR8, UR46, URZ ;  /* 0x0000002e080a72a5 */ /* 0x000fe4000f8e00ff */
[----:B------:R-:W-:Y:S04]  /*67c0*/  @UP2 USHF.R.U32.HI UR9, URZ, UR47, UR6 ;  /* 0x0000002fff092299 */ /* 0x000fe80008011606 */
[----:B------:R-:W-:Y:S01]  /*67d0*/  UIMAD UR6, UR39, UR9, URZ ;  /* 0x00000009270672a4 */ /* 0x000fe2000f8e02ff */
[----:B------:R-:W-:Y:S03]  /*67e0*/  UMOV UR4, UR11 ;  /* 0x0000000b00047c82 */ /* 0x000fe60008000000 */
[----:B------:R-:W-:Y:S02]  /*67f0*/  UISETP.GE.OR UP0, UPT, UR5, UR6, UP0 ;  /* 0x000000060500728c */ /* 0x000fe40008706670 */
[----:B------:R-:W-:Y:S02]  /*6800*/  USHF.R.U32.HI UR4, URZ, UR47, UR4 ;  /* 0x0000002fff047299 */ /* 0x000fe40008011604 */
[----:B------:R-:W-:Y:S02]  /*6810*/  UIMAD.WIDE.U32 UR6, UR5, UR46, URZ ;  /* 0x0000002e050672a5 */ /* 0x000fe4000f8e00ff */
[----:B------:R-:W-:Y:S02]  /*6820*/  USEL UR11, UR8, UR4, !UP2 ;  /* 0x00000004080b7287 */ /* 0x000fe4000d000000 */
[----:B------:R-:W-:Y:S02]  /*6830*/  UIADD3 UR6, UPT, UPT, -UR5, URZ, URZ ;  /* 0x000000ff05067290 */ /* 0x000fe4000fffe1ff */
[----:B------:R-:W-:Y:S02]  /*6840*/  UIADD3 UR10, UPT, UPT, -UR11, URZ, URZ ;  /* 0x000000ff0b0a7290 */ /* 0x000fe4000fffe1ff */
[----:B------:R-:W-:Y:S02]  /*6850*/  UIMAD UR6, UR45, UR6, UR37 ;  /* 0x000000062d0672a4 */ /* 0x000fe4000f8e0225 */
[----:B------:R-:W-:Y:S01]  /*6860*/  UIMAD UR10, UR39, UR10, UR8 ;  /* 0x0000000a270a72a4 */ /* 0x000fe2000f8e0208 */
[----:B------:R-:W-:Y:S01]  /*6870*/  @!UP0 UMOV UR4, UR7 ;  /* 0x0000000700048c82 */ /* 0x000fe20008000000 */
[----:B------:R-:W-:Y:S02]  /*6880*/  UIADD3 UR7, UPT, UPT, -UR8, URZ, URZ ;  /* 0x000000ff08077290 */ /* 0x000fe4000fffe1ff */
[----:B------:R-:W-:Y:S04]  /*6890*/  @!UP0 USHF.R.U32.HI UR4, URZ, UR47, UR4 ;  /* 0x0000002fff048299 */ /* 0x000fe80008011604 */
[----:B------:R-:W-:Y:S04]  /*68a0*/  @!UP0 USEL UR4, UR5, UR4, !UP2 ;  /* 0x0000000405048287 */ /* 0x000fe8000d000000 */
[----:B------:R-:W-:Y:S02]  /*68b0*/  @!UP0 UIMAD UR9, UR9, UR10, UR4 ;  /* 0x0000000a090982a4 */ /* 0x000fe4000f8e0204 */
[----:B------:R-:W-:Y:S02]  /*68c0*/  @!UP0 UIADD3 UR10, UPT, UPT, UR11, -UR4, URZ ;  /* 0x800000040b0a8290 */ /* 0x000fe4000fffe0ff */
[----:B------:R-:W-:Y:S02]  /*68d0*/  UIMAD UR4, UR58, UR7, UR36 ;  /* 0x000000073a0472a4 */ /* 0x000fe4000f8e0224 */
[----:B------:R-:W-:Y:S03]  /*68e0*/  @!UP0 UIMAD UR8, UR10, UR39, UR5 ;  /* 0x000000270a0882a4 */ /* 0x000fe6000f8e0205 */
[----:B------:R-:W-:Y:S02]  /*68f0*/  @!UP0 UMOV UR5, UR9 ;  /* 0x0000000900058c82 */ /* 0x000fe40008000000 */
[----:B------:R-:W-:Y:S02]  /*6900*/  UIMAD UR37, UR5, UR45, UR6 ;  /* 0x0000002d052572a4 */ /* 0x000fe4000f8e0206 */
[----:B------:R-:W-:Y:S11]  /*6910*/  UIMAD UR36, UR8, UR58, UR4 ;  /* 0x0000003a082472a4 */ /* 0x000ff6000f8e0204 */
[----:B------:R-:W-:Y:S01]  /*6920*/  @!UPT UIADD3 URZ, UPT, UPT, URZ, URZ, URZ ;  /* 0x000000fffffff290 */ /* 0x000fe2000fffe0ff */
.L_x_96:
[----:B------:R-:W1:Y:S01]  /*6930*/  LDCU UR16, c[0x0][0x388] ;  /* 0x00007100ff1077ac */ /* 0x000e620008000800 */
[----:B------:R-:W-:Y:S02]  /*6940*/  R2UR UR6, R3 ;  /* 0x00000000030672ca */ /* 0x000fe400000e0000 */
[----:B------:R-:W-:Y:S01]  /*6950*/  IABS R0, R0 ;  /* 0x0000000000007213 */ /* 0x000fe20000000000 */
[----:B------:R-:W-:Y:S01]  /*6960*/  UIADD3 UR11, UPT, UPT, UR48, 0x400, URZ ;  /* 0x00000400300b7890 */ /* 0x000fe2000fffe0ff */
[----:B------:R-:W-:Y:S01]  /*6970*/  @P0 SHF.R.U32.HI R62, RZ, 0x10, R45 ;  /* 0x00000010ff3e0819 */ /* 0x000fe2000001162d */
[----:B------:R-:W-:Y:S02]  /*6980*/  USHF.L.U32 UR42, UR27, 0x6, URZ ;  /* 0x000000061b2a7899 */ /* 0x000fe400080006ff */
[----:B------:R-:W-:Y:S05]  /*6990*/  IMAD.MOV R0, RZ, RZ, -R0 ;  /* 0x000000ffff007224 */ /* 0x000fea00078e0a00 */
[----:B------:R-:W-:Y:S01]  /*69a0*/  R2UR UR9, R0 ;  /* 0x00000000000972ca */ /* 0x000fe200000e0000 */
[----:B------:R-:W2:Y:S01]  /*69b0*/  I2F.RP R3, UR6 ;  /* 0x0000000600037d06 */ /* 0x000ea20008209400 */
[----:B-1----:R-:W-:Y:S01]  /*69c0*/  UISETP.NE.AND UP4, UPT, UR16, URZ, UPT ;  /* 0x000000ff1000728c */ /* 0x002fe2000bf85270 */
[----:B------:R-:W-:Y:S05]  /*69d0*/  IMAD.U32 R4, RZ, RZ, UR16 ;  /* 0x00000010ff047e24 */ /* 0x000fea000f8e00ff */
[----:B------:R-:W-:Y:S04]  /*69e0*/  IABS R4, R4 ;  /* 0x0000000400047213 */ /* 0x000fe80000000000 */
[----:B------:R-:W1:Y:S10]  /*69f0*/  I2F.RP R6, R4 ;  /* 0x0000000400067306 */ /* 0x000e740000209400 */
[----:B--2---:R-:W2:Y:S10]  /*6a00*/  MUFU.RCP R3, R3 ;  /* 0x0000000300037308 */ /* 0x004eb40000001000 */
[----:B-1----:R-:W1:Y:S01]  /*6a10*/  MUFU.RCP R6, R6 ;  /* 0x0000000600067308 */ /* 0x002e620000001000 */
[----:B--2---:R-:W-:Y:S09]  /*6a20*/  VIADD R3, R3, 0xffffffe ;  /* 0x0ffffffe03037836 */ /* 0x004ff20000000000 */
[----:B------:R-:W2:Y:S01]  /*6a30*/  F2I.FTZ.U32.TRUNC.NTZ R3, R3 ;  /* 0x0000000300037305 */ /* 0x000ea2000021f000 */
[----:B-1----:R-:W-:Y:S09]  /*6a40*/  IADD3 R6, PT, PT, R6, 0xffffffe, RZ ;  /* 0x0ffffffe06067810 */ /* 0x002ff20007ffe0ff */
[----:B------:R1:W3:Y:S01]  /*6a50*/  F2I.FTZ.U32.TRUNC.NTZ R7, R6 ;  /* 0x0000000600077305 */ /* 0x0002e2000021f000 */
[----:B--2---:R-:W-:Y:S01]  /*6a60*/  R2UR UR5, R3 ;  /* 0x00000000030572ca */ /* 0x004fe200000e0000 */
[----:B------:R-:W-:Y:S05]  /*6a70*/  IMAD.U32 R3, RZ, RZ, UR23 ;  /* 0x00000017ff037e24 */ /* 0x000fea000f8e00ff */
[----:B------:R-:W-:Y:S01]  /*6a80*/  IABS R3, R3 ;  /* 0x0000000300037213 */ /* 0x000fe20000000000 */
[----:B-1----:R-:W-:Y:S03]  /*6a90*/  HFMA2 R6, -RZ, RZ, 0, 0 ;  /* 0x00000000ff067431 */ /* 0x002fe600000001ff */
[----:B------:R-:W-:Y:S01]  /*6aa0*/  R2UR UR8, R3 ;  /* 0x00000000030872ca */ /* 0x000fe200000e0000 */
[--C-:B---3--:R-:W-:Y:S02]  /*6ab0*/  IMAD.MOV R3, RZ, RZ, -R7.reuse ;  /* 0x000000ffff037224 */ /* 0x108fe400078e0a07 */
[----:B------:R-:W-:Y:S02]  /*6ac0*/  UIADD3 UR4, UPT, UPT, URZ, -UR5, URZ ;  /* 0x80000005ff047290 */ /* 0x000fe4000fffe0ff */
[----:B------:R-:W-:Y:S02]  /*6ad0*/  IMAD R3, R3, R4, RZ ;  /* 0x0000000403037224 */ /* 0x000fe400078e02ff */
[----:B------:R-:W-:Y:S02]  /*6ae0*/  UIMAD UR7, UR4, UR6, URZ ;  /* 0x00000006040772a4 */ /* 0x000fe4000f8e02ff */
[----:B------:R-:W-:Y:S01]  /*6af0*/  IMAD.HI.U32 R7, R7, R3, R6 ;  /* 0x0000000307077227 */ /* 0x000fe200078e0006 */
[----:B------:R-:W-:Y:S02]  /*6b00*/  UMOV UR4, URZ ;  /* 0x000000ff00047c82 */ /* 0x000fe40008000000 */
[----:B------:R-:W-:Y:S07]  /*6b10*/  UIMAD.WIDE.U32 UR4, UR5, UR7, UR4 ;  /* 0x00000007050472a5 */ /* 0x000fee000f8e0004 */
[----:B------:R-:W-:Y:S02]  /*6b20*/  UMOV UR4, UR5 ;  /* 0x0000000500047c82 */ /* 0x000fe40008000000 */
[----:B------:R-:W-:Y:S07]  /*6b30*/  UIMAD.WIDE.U32 UR4, UR4, UR8, URZ ;  /* 0x00000008040472a5 */ /* 0x000fee000f8e00ff */
[----:B------:R-:W-:Y:S02]  /*6b40*/  UMOV UR43, UR5 ;  /* 0x00000005002b7c82 */ /* 0x000fe40008000000 */
[----:B------:R-:W-:Y:S04]  /*6b50*/  UIMAD UR4, UR43, UR9, UR8 ;  /* 0x000000092b0472a4 */ /* 0x000fe8000f8e0208 */
[----:B------:R-:W-:Y:S11]  /*6b60*/  UISETP.GT.U32.AND UP0, UPT, UR6, UR4, UPT ;  /* 0x000000040600728c */ /* 0x000ff6000bf04070 */
[----:B------:R-:W-:Y:S02]  /*6b70*/  @!UP0 UIADD3 UR4, UPT, UPT, UR4, -UR6, URZ ;  /* 0x8000000604048290 */ /* 0x000fe4000fffe0ff */
[----:B------:R-:W-:Y:S02]  /*6b80*/  @!UP0 UIADD3 UR43, UPT, UPT, UR43, 0x1, URZ ;  /* 0x000000012b2b8890 */ /* 0x000fe4000fffe0ff */
[----:B------:R-:W-:Y:S02]  /*6b90*/  UISETP.GE.U32.AND UP2, UPT, UR4, UR6, UPT ;  /* 0x000000060400728c */ /* 0x000fe4000bf46070 */
[----:B------:R-:W-:Y:S02]  /*6ba0*/  ULOP3.LUT UR4, UR23, UR53, URZ, 0x3c, !UPT ;  /* 0x0000003517047292 */ /* 0x000fe4000f8e3cff */
[----:B------:R-:W-:Y:S02]  /*6bb0*/  UISETP.NE.AND UP0, UPT, UR53, URZ, UPT ;  /* 0x000000ff3500728c */ /* 0x000fe4000bf05270 */
[----:B------:R-:W-:Y:S05]  /*6bc0*/  UISETP.GE.AND UP1, UPT, UR4, URZ, UPT ;  /* 0x000000ff0400728c */ /* 0x000fea000bf26270 */
[----:B------:R-:W-:Y:S06]  /*6bd0*/  @UP2 UIADD3 UR43, UPT, UPT, UR43, 0x1, URZ ;  /* 0x000000012b2b2890 */ /* 0x000fec000fffe0ff */
[----:B------:R-:W-:Y:S02]  /*6be0*/  @!UP1 UIADD3 UR43, UPT, UPT, -UR43, URZ, URZ ;  /* 0x000000ff2b2b9290 */ /* 0x000fe4000fffe1ff */
[----:B------:R-:W-:Y:S02]  /*6bf0*/  @!UP0 ULOP3.LUT UR43, URZ, UR53, URZ, 0x33, !UPT ;  /* 0x00000035ff2b8292 */ /* 0x000fe4000f8e33ff */
[----:B------:R-:W-:Y:S02]  /*6c00*/  UISETP.NE.AND UP0, UPT, UR38, 0x1, UPT ;  /* 0x000000012600788c */ /* 0x000fe4000bf05270 */
[----:B------:R-:W-:Y:S02]  /*6c10*/  ULOP3.LUT UR4, UR43, UR16, URZ, 0x3c, !UPT ;  /* 0x000000102b047292 */ /* 0x000fe4000f8e3cff */
[----:B------:R-:W-:Y:S02]  /*6c20*/  IMAD.U32 R0, RZ, RZ, UR43 ;  /* 0x0000002bff007e24 */ /* 0x000fe4000f8e00ff */
[----:B------:R-:W-:Y:S03]  /*6c30*/  UISETP.GE.AND UP3, UPT, UR4, URZ, UPT ;  /* 0x000000ff0400728c */ /* 0x000fe6000bf66270 */
[----:B------:R-:W-:Y:S02]  /*6c40*/  IABS R0, R0 ;  /* 0x0000000000007213 */ /* 0x000fe40000000000 */
[----:B------:R-:W1:Y:S03]  /*6c50*/  @!UP0 LDCU.128 UR12, c[0x0][0xb10] ;  /* 0x00016200ff0c87ac */ /* 0x000e660008000c00 */
[----:B------:R-:W-:Y:S04]  /*6c60*/  IMAD.HI.U32 R7, R7, R0, RZ ;  /* 0x0000000007077227 */ /* 0x000fe800078e00ff */
[----:B------:R-:W-:Y:S01]  /*6c70*/  IMAD.MOV R3, RZ, RZ, -R7 ;  /* 0x000000ffff037224 */ /* 0x000fe200078e0a07 */
[----:B------:R-:W2:Y:S03]  /*6c80*/  @!UP0 LDCU UR5, c[0x0][0xb0c] ;  /* 0x00016180ff0587ac */ /* 0x000ea60008000800 */
[C---:B------:R-:W-:Y:S01]  /*6c90*/  IMAD R0, R4.reuse, R3, R0 ;  /* 0x0000000304007224 */ /* 0x040fe200078e0200 */
[----:B------:R-:W3:Y:S04]  /*6ca0*/  @!UP0 LDCU UR10, c[0x0][0xb20] ;  /* 0x00016400ff0a87ac */ /* 0x000ee80008000800 */
[----:B------:R-:W-:Y:S01]  /*6cb0*/  ISETP.GT.U32.AND P1, PT, R4, R0, PT ;  /* 0x000000000400720c */ /* 0x000fe20003f24070 */
[----:B-1----:R-:W-:Y:S02]  /*6cc0*/  UIMAD.WIDE.U32 UR6, UR37, UR12, URZ ;  /* 0x0000000c250672a5 */ /* 0x002fe4000f8e00ff */
[----:B------:R-:W-:Y:S02]  /*6cd0*/  UIMAD.WIDE.U32 UR8, UR36, UR15, URZ ;  /* 0x0000000f240872a5 */ /* 0x000fe4000f8e00ff */
[----:B------:R-:W-:Y:S03]  /*6ce0*/  @!UP0 UISETP.NE.AND UP1, UPT, UR14, 0x1, UPT ;  /* 0x000000010e00888c */ /* 0x000fe6000bf25270 */
[----:B------:R-:W-:Y:S01]  /*6cf0*/  @!UP0 UMOV UR6, UR7 ;  /* 0x0000000700068c82 */ /* 0x000fe20008000000 */
[----:B--2---:R-:W-:Y:S02]  /*6d00*/  @!UP0 UISETP.NE.AND UP2, UPT, UR5, 0x1, UPT ;  /* 0x000000010500888c */ /* 0x004fe4000bf45270 */
[----:B------:R-:W-:Y:S02]  /*6d10*/  @!UP0 USHF.R.U32.HI UR6, URZ, UR13, UR6 ;  /* 0x0000000dff068299 */ /* 0x000fe40008011606 */
[----:B------:R-:W-:Y:S01]  /*6d20*/  @!P1 IMAD.IADD R0, R0, 0x1, -R4 ;  /* 0x0000000100009824 */ /* 0x000fe200078e0a04 */
[----:B------:R-:W-:Y:S01]  /*6d30*/  @!P1 IADD3 R7, PT, PT, R7, 0x1, RZ ;  /* 0x0000000107079810 */ /* 0x000fe20007ffe0ff */
[----:B------:R-:W-:Y:S01]  /*6d40*/  @!UP0 UMOV UR4, UR9 ;  /* 0x0000000900048c82 */ /* 0x000fe20008000000 */
[----:B------:R-:W-:Y:S02]  /*6d50*/  @!UP0 USEL UR7, UR37, UR6, !UP2 ;  /* 0x0000000625078287 */ /* 0x000fe4000d000000 */
[----:B---3--:R-:W-:Y:S01]  /*6d60*/  @!UP0 USHF.R.U32.HI UR4, URZ, UR10, UR4 ;  /* 0x0000000aff048299 */ /* 0x008fe20008011604 */
[----:B------:R-:W-:Y:S03]  /*6d70*/  ISETP.GE.U32.AND P2, PT, R0, R4, PT ;  /* 0x000000040000720c */ /* 0x000fe60003f46070 */
[----:B------:R-:W-:Y:S04]  /*6d80*/  @!UP0 USEL UR6, UR36, UR4, !UP1 ;  /* 0x0000000424068287 */ /* 0x000fe8000c800000 */
[----:B------:R-:W-:Y:S02]  /*6d90*/  @!UP0 UIADD3 UR4, UPT, UPT, -UR7, UR6, URZ ;  /* 0x0000000607048290 */ /* 0x000fe4000fffe1ff */
[----:B------:R-:W-:Y:S02]  /*6da0*/  @!UP0 UIADD3 UR6, UPT, UPT, UR7, -UR6, URZ ;  /* 0x8000000607068290 */ /* 0x000fe4000fffe0ff */
[----:B------:R-:W-:Y:S02]  /*6db0*/  @!UP0 UIMAD UR37, UR4, UR5, UR37 ;  /* 0x00000005042582a4 */ /* 0x000fe4000f8e0225 */
[----:B------:R-:W-:Y:S01]  /*6dc0*/  @!UP0 UIMAD UR36, UR6, UR14, UR36 ;  /* 0x0000000e062482a4 */ /* 0x000fe2000f8e0224 */
[----:B------:R-:W-:Y:S01]  /*6dd0*/  @P2 VIADD R7, R7, 0x1 ;  /* 0x0000000107072836 */ /* 0x000fe20000000000 */
[----:B------:R-:W-:Y:S02]  /*6de0*/  ULOP3.LUT UP0, URZ, UR11, 0x1b0, URZ, 0xc0, !UPT ;  /* 0x000001b00bff7892 */ /* 0x000fe4000f80c0ff */
[----:B------:R-:W-:Y:S02]  /*6df0*/  UIADD3 UR4, UPT, UPT, -UR43, URZ, URZ ;  /* 0x000000ff2b047290 */ /* 0x000fe4000fffe1ff */
[----:B------:R-:W-:Y:S02]  /*6e00*/  R2UR UR44, R7 ;  /* 0x00000000072c72ca */ /* 0x000fe400000e0000 */
[----:B------:R-:W-:Y:S04]  /*6e10*/  UIMAD UR5, UR53, UR4, UR23 ;  /* 0x00000004350572a4 */ /* 0x000fe8000f8e0217 */
[----:B------:R-:W-:Y:S07]  /*6e20*/  USHF.L.U32 UR52, UR5, 0x6, URZ ;  /* 0x0000000605347899 */ /* 0x000fee00080006ff */
[----:B------:R-:W-:Y:S02]  /*6e30*/  @!UP3 UIADD3 UR44, UPT, UPT, -UR44, URZ, URZ ;  /* 0x000000ff2c2cb290 */ /* 0x000fe4000fffe1ff */
[----:B------:R-:W-:Y:S04]  /*6e40*/  @!UP4 ULOP3.LUT UR44, URZ, UR16, URZ, 0x33, !UPT ;  /* 0x00000010ff2cc292 */ /* 0x000fe8000f8e33ff */
[----:B------:R-:W-:Y:S04]  /*6e50*/  UIADD3 UR4, UPT, UPT, -UR44, URZ, URZ ;  /* 0x000000ff2c047290 */ /* 0x000fe8000fffe1ff */
[----:B------:R-:W-:Y:S01]  /*6e60*/  UIMAD UR43, UR16, UR4, UR43 ;  /* 0x00000004102b72a4 */ /* 0x000fe2000f8e022b */
[----:B------:R-:W-:Y:S11]  /*6e70*/  BRA.U !UP0, `(.L_x_97) ;  /* 0x00000001087c7547 */ /* 0x000ff6000b800000 */
[----:B------:R-:W1:Y:S01]  /*6e80*/  LDCU.64 UR8, c[0x4][0x80] ;  /* 0x01001000ff0877ac */ /* 0x000e620008000a00 */
[----:B------:R-:W-:Y:S01]  /*6e90*/  MOV R17, 0x0 ;  /* 0x0000000000117802 */ /* 0x000fe20000000f00 */
[----:B------:R-:W-:Y:S01]  /*6ea0*/  IMAD.MOV.U32 R8, RZ, RZ, 0x70 ;  /* 0x00000070ff087424 */ /* 0x000fe200078e00ff */
[----:B------:R-:W-:Y:S01]  /*6eb0*/  MOV R12, 0x1 ;  /* 0x00000001000c7802 */ /* 0x000fe20000000f00 */
[----:B------:R-:W-:Y:S01]  /*6ec0*/  IMAD.MOV.U32 R13, RZ, RZ, RZ ;  /* 0x000000ffff0d7224 */ /* 0x000fe200078e00ff */
[----:B------:R2:W3:Y:S01]  /*6ed0*/  LDC.64 R14, c[0x4][R17] ;  /* 0x01000000110e7b82 */ /* 0x0004e20000000a00 */
[----:B------:R-:W4:Y:S01]  /*6ee0*/  LDCU.64 UR6, c[0x4][0x88] ;  /* 0x01001100ff0677ac */ /* 0x000f220008000a00 */
[----:B------:R-:W4:Y:S01]  /*6ef0*/  LDCU.64 UR4, c[0x4][0x8] ;  /* 0x01000100ff0477ac */ /* 0x000f220008000a00 */
[----:B-1----:R-:W-:Y:S01]  /*6f00*/  MOV R5, UR9 ;  /* 0x0000000900057c02 */ /* 0x002fe20008000f00 */
[----:B------:R-:W-:Y:S01]  /*6f10*/  IMAD.U32 R4, RZ, RZ, UR8 ;  /* 0x00000008ff047e24 */ /* 0x000fe2000f8e00ff */
[----:B----4-:R-:W-:Y:S01]  /*6f20*/  MOV R7, UR7 ;  /* 0x0000000700077c02 */ /* 0x010fe20008000f00 */
[----:B------:R-:W-:Y:S01]  /*6f30*/  IMAD.U32 R6, RZ, RZ, UR6 ;  /* 0x00000006ff067e24 */ /* 0x000fe2000f8e00ff */
[----:B------:R-:W-:Y:S01]  /*6f40*/  MOV R11, UR5 ;  /* 0x00000005000b7c02 */ /* 0x000fe20008000f00 */
[----:B------:R-:W-:Y:S02]  /*6f50*/  IMAD.U32 R10, RZ, RZ, UR4 ;  /* 0x00000004ff0a7e24 */ /* 0x000fe4000f8e00ff */
[----:B------:R-:W-:Y:S07]  /*6f60*/  LEPC R20, `(.L_x_98) ;  /* 0x000000001014794e */ /* 0x000fee0000000000 */
[----:B--23-5:R-:W-:Y:S05]  /*6f70*/  CALL.ABS.NOINC R14 ;  /* 0x000000000e007343 */ /* 0x02cfea0003c00000 */
.L_x_98:
[----:B------:R-:W1:Y:S01]  /*6f80*/  LDCU.64 UR8, c[0x4][0x80] ;  /* 0x01001000ff0877ac */ /* 0x000e620008000a00 */
[----:B------:R2:W3:Y:S01]  /*6f90*/  LDC.64 R14, c[0x4][R17] ;  /* 0x01000000110e7b82 */ /* 0x0004e20000000a00 */
[----:B------:R-:W-:Y:S02]  /*6fa0*/  HFMA2 R12, -RZ, RZ, 0, 5.9604644775390625e-08 ;  /* 0x00000001ff0c7431 */ /* 0x000fe400000001ff */
[----:B------:R-:W-:Y:S02]  /*6fb0*/  IMAD.MOV.U32 R8, RZ, RZ, 0x70 ;  /* 0x00000070ff087424 */ /* 0x000fe400078e00ff */
[----:B------:R-:W-:Y:S01]  /*6fc0*/  IMAD.MOV.U32 R13, RZ, RZ, RZ ;  /* 0x000000ffff0d7224 */ /* 0x000fe200078e00ff */
[----:B------:R-:W4:Y:S01]  /*6fd0*/  LDCU.64 UR6, c[0x4][0x88] ;  /* 0x01001100ff0677ac */ /* 0x000f220008000a00 */
[----:B------:R-:W5:Y:S01]  /*6fe0*/  LDCU.64 UR4, c[0x4][0x8] ;  /* 0x01000100ff0477ac */ /* 0x000f620008000a00 */
[----:B-1----:R-:W-:Y:S02]  /*6ff0*/  MOV R4, UR8 ;  /* 0x0000000800047c02 */ /* 0x002fe40008000f00 */
[----:B------:R-:W-:Y:S02]  /*7000*/  MOV R5, UR9 ;  /* 0x0000000900057c02 */ /* 0x000fe40008000f00 */
[----:B----4-:R-:W-:Y:S01]  /*7010*/  MOV R7, UR7 ;  /* 0x0000000700077c02 */ /* 0x010fe20008000f00 */
[----:B------:R-:W-:Y:S01]  /*7020*/  IMAD.U32 R6, RZ, RZ, UR6 ;  /* 0x00000006ff067e24 */ /* 0x000fe2000f8e00ff */
[----:B-----5:R-:W-:Y:S01]  /*7030*/  MOV R11, UR5 ;  /* 0x00000005000b7c02 */ /* 0x020fe20008000f00 */
[----:B--2---:R-:W-:Y:S02]  /*7040*/  IMAD.U32 R10, RZ, RZ, UR4 ;  /* 0x00000004ff0a7e24 */ /* 0x004fe4000f8e00ff */
[----:B------:R-:W-:Y:S07]  /*7050*/  LEPC R20, `(.L_x_97) ;  /* 0x000000001014794e */ /* 0x000fee0000000000 */
[----:B---3--:R-:W-:Y:S05]  /*7060*/  CALL.ABS.NOINC R14 ;  /* 0x000000000e007343 */ /* 0x008fea0003c00000 */
.L_x_97:
[----:B------:R-:W-:Y:S01]  /*7070*/  R2UR UR5, R58 ;  /* 0x000000003a0572ca */ /* 0x000fe200000e0000 */
[----:B------:R-:W-:Y:S01]  /*7080*/  UISETP.NE.U32.AND UP0, UPT, UR62, URZ, UPT ;  /* 0x000000ff3e00728c */ /* 0x000fe2000bf05070 */
[----:B------:R-:W-:Y:S02]  /*7090*/  ISETP.NE.U32.AND P1, PT, R42, RZ, PT ;  /* 0x000000ff2a00720c */ /* 0x000fe40003f25070 */
[----:B------:R-:W-:Y:S01]  /*70a0*/  R2UR UR4, R57 ;  /* 0x00000000390472ca */ /* 0x000fe200000e0000 */
[----:B------:R-:W-:Y:S01]  /*70b0*/  UISETP.NE.AND.EX UP0, UPT, UR63, URZ, UPT, UP0 ;  /* 0x000000ff3f00728c */ /* 0x000fe2000bf05300 */
[----:B------:R-:W-:Y:S02]  /*70c0*/  ISETP.NE.AND.EX P1, PT, R43, RZ, PT, P1 ;  /* 0x000000ff2b00720c */ /* 0x000fe40003f25310 */
[----:B------:R-:W-:Y:S02]  /*70d0*/  ISETP.NE.AND P6, PT, R61, RZ, PT ;  /* 0x000000ff3d00720c */ /* 0x000fe40003fc5270 */
[----:B------:R-:W-:Y:S03]  /*70e0*/  PLOP3.LUT P2, PT, PT, PT, PT, 0x8, 0x80 ;  /* 0x000000000080781c */ /* 0x000fe60003f4e170 */
[----:B------:R-:W-:Y:S04]  /*70f0*/  ISETP.NE.U32.AND P3, PT, RZ, UR5, PT ;  /* 0x00000005ff007c0c */ /* 0x000fe8000bf65070 */
[----:B------:R-:W-:Y:S04]  /*7100*/  ISETP.NE.AND.EX P3, PT, RZ, UR4, PT, P3 ;  /* 0x00000004ff007c0c */ /* 0x000fe8000bf65330 */
[----:B------:R-:W-:Y:S01]  /*7110*/  @P6 PLOP3.LUT P2, PT, P1, PT, PT, 0x80, 0x8 ;  /* 0x000000000008681c */ /* 0x000fe20000f4f070 */
[----:B------:R-:W-:Y:S01]  /*7120*/  @!UPT UIADD3 URZ, UPT, UPT, URZ, URZ, URZ ;  /* 0x000000fffffff290 */ /* 0x000fe2000fffe0ff */
[----:B------:R-:W-:Y:S11]  /*7130*/  @!P1 BRA `(.L_x_99) ;  /* 0x0000000000309947 */ /* 0x000ff60003800000 */
[----:B------:R-:W-:Y:S01]  /*7140*/  ISETP.NE.U32.AND P0, PT, R40, RZ, PT ;  /* 0x000000ff2800720c */ /* 0x000fe20003f05070 */
[----:B------:R-:W1:Y:S01]  /*7150*/  LDCU.64 UR4, c[0x0][0x358] ;  /* 0x00006b00ff0477ac */ /* 0x000e620008000a00 */
[----:B------:R-:W-:Y:S02]  /*7160*/  IMAD.MOV.U32 R55, RZ, RZ, 0x1 ;  /* 0x00000001ff377424 */ /* 0x000fe400078e00ff */
[----:B------:R-:W-:Y:S11]  /*7170*/  ISETP.NE.AND.EX P0, PT, R41, RZ, PT, P0 ;  /* 0x000000ff2900720c */ /* 0x000ff60003f05300 */
[----:B------:R-:W-:Y:S02]  /*7180*/  @!UPT UIADD3 URZ, UPT, UPT, URZ, URZ, URZ ;  /* 0x000000fffffff290 */ /* 0x000fe4000fffe0ff */
[----:B------:R-:W2:Y:S01]  /*7190*/  @P0 LDC.64 R4, c[0x0][0x888] ;  /* 0x00022200ff040b82 */ /* 0x000ea20000000a00 */
[----:B------:R-:W-:Y:S04]  /*71a0*/  @P0 IMAD R0, R16, R42, RZ ;  /* 0x0000002a10000224 */ /* 0x000fe800078e02ff */
[----:B--2---:R-:W-:Y:S04]  /*71b0*/  @P0 IMAD.WIDE R4, R0, 0x4, R4 ;  /* 0x0000000400040825 */ /* 0x004fe800078e0204 */
[----:B------:R-:W-:Y:S01]  /*71c0*/  HFMA2 R0, -RZ, RZ, 0, 5.9604644775390625e-08 ;  /* 0x00000001ff007431 */ /* 0x000fe200000001ff */
[----:B-1---5:R1:W5:Y:S04]  /*71d0*/  @P0 LDG.E R26, desc[UR4][R4.64] ;  /* 0x00000004041a0981 */ /* 0x022368000c1e1900 */
[----:B------:R-:W-:Y:S01]  /*71e0*/  @!P0 PRMT R55, R0, 0x7610, R55 ;  /* 0x0000761000378816 */ /* 0x000fe20000000037 */
[----:B-1----:R-:W2:Y:S06]  /*71f0*/  @!P0 LDC R26, c[0x0][0x880] ;  /* 0x00022000ff1a8b82 */ /* 0x002eac0000000800 */
.L_x_99:
[----:B------:R-:W-:Y:S05]  /*7200*/  BRA.U !UP0, `(.L_x_100) ;  /* 0x00000001082c7547 */ /* 0x000fea000b800000 */
[----:B------:R-:W-:Y:S02]  /*7210*/  R2UR UR5, R60 ;  /* 0x000000003c0572ca */ /* 0x000fe400000e0000 */
[----:B------:R-:W-:Y:S11]  /*7220*/  R2UR UR4, R59 ;  /* 0x000000003b0472ca */ /* 0x000ff600000e0000 */
[----:B------:R-:W-:Y:S04]  /*7230*/  ISETP.NE.U32.AND P0, PT, RZ, UR5, PT ;  /* 0x00000005ff007c0c */ /* 0x000fe8000bf05070 */
[----:B------:R-:W-:Y:S01]  /*7240*/  ISETP.NE.AND.EX P0, PT, RZ, UR4, PT, P0 ;  /* 0x00000004ff007c0c */ /* 0x000fe2000bf05300 */
[----:B------:R-:W1:Y:S11]  /*7250*/  LDCU.64 UR4, c[0x0][0x358] ;  /* 0x00006b00ff0477ac */ /* 0x000e760008000a00 */
[----:B------:R-:W-:Y:S01]  /*7260*/  @!UPT UIADD3 URZ, UPT, UPT, URZ, URZ, URZ ;  /* 0x000000fffffff290 */ /* 0x000fe2000fffe0ff */
[----:B------:R-:W3:Y:S01]  /*7270*/  @P0 LDC.64 R4, c[0x0][0x8a8] ;  /* 0x00022a00ff040b82 */ /* 0x000ee20000000a00 */
[----:B------:R-:W-:Y:S04]  /*7280*/  @P0 IMAD R0, R16, UR62, RZ ;  /* 0x0000003e10000c24 */ /* 0x000fe8000f8e02ff */
[----:B---3--:R-:W-:Y:S05]  /*7290*/  @P0 IMAD.WIDE R4, R0, 0x4, R4 ;  /* 0x0000000400040825 */ /* 0x008fea00078e0204 */
[----:B-1---5:R1:W5:Y:S02]  /*72a0*/  @P0 LDG.E R24, desc[UR4][R4.64] ;  /* 0x0000000404180981 */ /* 0x022364000c1e1900 */
[----:B-1----:R-:W3:Y:S02]  /*72b0*/  @!P0 LDC R24, c[0x0][0x8a0] ;  /* 0x00022800ff188b82 */ /* 0x002ee40000000800 */
.L_x_100:
[----:B--2--5:R-:W-:Y:S01]  /*72c0*/  FSETP.NEU.AND P0, PT, R26, RZ, PT ;  /* 0x000000ff1a00720b */ /* 0x024fe20003f0d000 */
[----:B------:R-:W-:Y:S01]  /*72d0*/  IMAD.U32 R0, RZ, RZ, UR51 ;  /* 0x00000033ff007e24 */ /* 0x000fe2000f8e00ff */
[----:B------:R-:W-:Y:S01]  /*72e0*/  SEL R4, RZ, 0xffffffff, P3 ;  /* 0xffffffffff047807 */ /* 0x000fe20001800000 */
[----:B------:R-:W-:Y:S01]  /*72f0*/  BSSY B1, `(.L_x_101) ;  /* 0x0000034000017945 */ /* 0x000fe20003800000 */
[----:B------:R-:W-:Y:S01]  /*7300*/  @P6 LOP3.LUT P3, RZ, R55, 0xff, RZ, 0xc0, !PT ;  /* 0x000000ff37ff6812 */ /* 0x000fe2000786c0ff */
[----:B------:R-:W-:Y:S01]  /*7310*/  IMAD.MOV.U32 R69, RZ, RZ, 0x1 ;  /* 0x00000001ff457424 */ /* 0x000fe200078e00ff */
[----:B------:R-:W-:Y:S01]  /*7320*/  @P6 SEL R65, RZ, 0xffffffff, P0 ;  /* 0xffffffffff416807 */ /* 0x000fe20000000000 */
[----:B------:R-:W-:Y:S01]  /*7330*/  IMAD.IADD R25, R23, 0x1, R2 ;  /* 0x0000000117197824 */ /* 0x000fe200078e0202 */
[----:B------:R-:W-:Y:S01]  /*7340*/  LOP3.LUT R67, R52, 0x1, RZ, 0x3c, !PT ;  /* 0x0000000134437812 */ /* 0x000fe200078e3cff */
[----:B------:R-:W-:Y:S01]  /*7350*/  IMAD.U32 R68, RZ, RZ, UR51 ;  /* 0x00000033ff447e24 */ /* 0x000fe2000f8e00ff */
[----:B------:R-:W-:Y:S02]  /*7360*/  @P2 SEL R65, R4, R65, !P3 ;  /* 0x0000004104412207 */ /* 0x000fe40005800000 */
[----:B------:R-:W-:Y:S02]  /*7370*/  CS2R R38, SRZ ;  /* 0x0000000000267805 */ /* 0x000fe4000001ff00 */
[----:B------:R-:W-:Y:S02]  /*7380*/  LEA R0, R0, UR48, 0x3 ;  /* 0x0000003000007c11 */ /* 0x000fe4000f8e18ff */
[----:B------:R-:W-:Y:S02]  /*7390*/  CS2R R36, SRZ ;  /* 0x0000000000247805 */ /* 0x000fe4000001ff00 */
[----:B------:R-:W-:Y:S02]  /*73a0*/  @P6 LOP3.LUT R65, R65, 0x1, RZ, 0xc0, !PT ;  /* 0x0000000141416812 */ /* 0x000fe400078ec0ff */
[----:B------:R-:W-:Y:S02]  /*73b0*/  CS2R R30, SRZ ;  /* 0x00000000001e7805 */ /* 0x000fe4000001ff00 */
[----:B------:R-:W-:Y:S02]  /*73c0*/  LEA R27, R22, UR48, 0x3 ;  /* 0x00000030161b7c11 */ /* 0x000fe4000f8e18ff */
[----:B------:R-:W-:Y:S02]  /*73d0*/  CS2R R28, SRZ ;  /* 0x00000000001c7805 */ /* 0x000fe4000001ff00 */
[----:B------:R-:W-:Y:S02]  /*73e0*/  ISETP.NE.U32.OR P5, PT, R65, 0x1, !P6 ;  /* 0x000000014100780c */ /* 0x000fe400077a5470 */
[----:B------:R-:W-:Y:S02]  /*73f0*/  LOP3.LUT P2, R64, R55, 0xff, RZ, 0xc0, !PT ;  /* 0x000000ff37407812 */ /* 0x000fe4000784c0ff */
[----:B------:R-:W-:Y:S04]  /*7400*/  SEL R70, RZ, 0xffffffff, P0 ;  /* 0xffffffffff467807 */ /* 0x000fe80000000000 */
[----:B------:R-:W-:Y:S04]  /*7410*/  @P1 SEL R70, R4, R70, !P2 ;  /* 0x0000004604461207 */ /* 0x000fe80005000000 */
[----:B------:R-:W-:Y:S02]  /*7420*/  LOP3.LUT R70, R70, 0x1, RZ, 0xc0, !PT ;  /* 0x0000000146467812 */ /* 0x000fe400078ec0ff */
[----:B------:R-:W-:Y:S04]  /*7430*/  @P5 SHF.L.U32 R3, R67, 0x1f, RZ ;  /* 0x0000001f43035819 */ /* 0x000fe800000006ff */
[----:B------:R1:W2:Y:S02]  /*7440*/  @P5 SYNCS.PHASECHK.TRANS64.TRYWAIT P4, [R0+URZ+0x1a0], R3 ;  /* 0x0001a003000055a7 */ /* 0x0002a400080811ff */
[----:B-1----:R-:W-:Y:S04]  /*7450*/  SHF.L.U32 R3, R51, 0x1f, RZ ;  /* 0x0000001f33037819 */ /* 0x002fe800000006ff */
[----:B------:R1:W4:Y:S01]  /*7460*/  SYNCS.PHASECHK.TRANS64.TRYWAIT P3, [R27+URZ+0x1f0], R3 ;  /* 0x0001f0031b0075a7 */ /* 0x00032200080611ff */
[----:B--2---:R-:W-:Y:S01]  /*7470*/  @P5 SEL R69, RZ, 0x1, !P4 ;  /* 0x00000001ff455807 */ /* 0x004fe20006000000 */
[----:B-1----:R-:W-:Y:S06]  /*7480*/  @!P5 BRA `(.L_x_102) ;  /* 0x000000000068d947 */ /* 0x002fec0003800000 */
[----:B------:R-:W-:Y:S01]  /*7490*/  ISETP.NE.AND P1, PT, R69, RZ, PT ;  /* 0x000000ff4500720c */ /* 0x000fe20003f25270 */
[----:B------:R-:W-:Y:S01]  /*74a0*/  BSSY B0, `(.L_x_103) ;  /* 0x0000007000007945 */ /* 0x000fe20003800000 */
[----:B------:R-:W-:Y:S01]  /*74b0*/  ISETP.NE.U32.AND P0, PT, R70, 0x1, PT ;  /* 0x000000014600780c */ /* 0x000fe20003f05070 */
[----:B------:R-:W-:Y:S10]  /*74c0*/  IMAD.U32 R2, RZ, RZ, UR51 ;  /* 0x00000033ff027e24 */ /* 0x000ff4000f8e00ff */
[----:B------:R-:W-:Y:S05]  /*74d0*/  @P1 BRA `(.L_x_104) ;  /* 0x00000000000c1947 */ /* 0x000fea0003800000 */
[----:B------:R-:W-:Y:S04]  /*74e0*/  SHF.L.U32 R4, R67, 0x1f, RZ ;  /* 0x0000001f43047819 */ /* 0x000fe800000006ff */
[----:B------:R-:W1:Y:S02]  /*74f0*/  SYNCS.PHASECHK.TRANS64.TRYWAIT P1, [R0+URZ+0x1a0], R4 ;  /* 0x0001a004000075a7 */ /* 0x000e6400080211ff */
[----:B-1----:R-:W-:Y:S05]  /*7500*/  @!P1 BRA `(.L_x_105) ;  /* 0x0000002400689947 */ /* 0x002fea0003800000 */
.L_x_104:
[----:B------:R-:W-:Y:S05]  /*7510*/  BSYNC B0 ;  /* 0x0000000000007941 */ /* 0x000fea0003800000 */
.L_x_103:
[----:B------:R-:W-:Y:S01]  /*7520*/  @P0 IMAD R2, R2, 0x800, R53 ;  /* 0x0000080002020824 */ /* 0x000fe200078e0235 */
[----:B------:R-:W-:Y:S02]  /*7530*/  CS2R R30, SRZ ;  /* 0x00000000001e7805 */ /* 0x000fe4000001ff00 */
[----:B------:R-:W-:Y:S02]  /*7540*/  CS2R R28, SRZ ;  /* 0x00000000001c7805 */ /* 0x000fe4000001ff00 */
[----:B------:R-:W-:Y:S02]  /*7550*/  CS2R R38, SRZ ;  /* 0x0000000000267805 */ /* 0x000fe4000001ff00 */
[----:B------:R-:W-:Y:S02]  /*7560*/  CS2R R36, SRZ ;  /* 0x0000000000247805 */ /* 0x000fe4000001ff00 */
[----:B------:R-:W-:Y:S01]  /*7570*/  @P0 LEA R2, R2, UR48, 0x1 ;  /* 0x0000003002020c11 */ /* 0x000fe2000f8e08ff */
[----:B------:R-:W-:Y:S05]  /*7580*/  @P0 WARPSYNC.ALL ;  /* 0x0000000000000948 */ /* 0x000fea0003800000 */
[----:B------:R-:W2:Y:S01]  /*7590*/  @P0 LDSM.16.M88.4 R28, [R2+0x400] ;  /* 0x00040000021c083b */ /* 0x000ea20000000200 */
[----:B------:R-:W-:Y:S01]  /*75a0*/  UIADD3 UR4, UPT, UPT, UR51, 0x1, URZ ;  /* 0x0000000133047890 */ /* 0x000fe2000fffe0ff */
[----:B-1----:R-:W-:Y:S03]  /*75b0*/  @P0 IMAD R0, R63, 0x2, R2 ;  /* 0x000000023f000824 */ /* 0x002fe600078e0202 */
[----:B------:R-:W-:Y:S02]  /*75c0*/  UISETP.NE.AND UP0, UPT, UR4, 0x3, UPT ;  /* 0x000000030400788c */ /* 0x000fe4000bf05270 */
[----:B------:R1:W2:Y:S02]  /*75d0*/  @P0 LDSM.16.M88.4 R36, [R0+0x400] ;  /* 0x000400000024083b */ /* 0x0002a40000000200 */
[----:B------:R-:W-:Y:S02]  /*75e0*/  USEL UR4, UR4, URZ, UP0 ;  /* 0x000000ff04047287 */ /* 0x000fe40008000000 */
[----:B------:R-:W-:Y:S04]  /*75f0*/  PLOP3.LUT P0, PT, PT, PT, UP0, 0x80, 0x8 ;  /* 0x000000000008781c */ /* 0x000fe80003f0f008 */
[----:B------:R-:W-:Y:S01]  /*7600*/  IMAD.U32 R68, RZ, RZ, UR4 ;  /* 0x00000004ff447e24 */ /* 0x000fe2000f8e00ff */
[----:B-1----:R-:W-:Y:S04]  /*7610*/  SEL R0, RZ, 0x1, P0 ;  /* 0x00000001ff007807 */ /* 0x002fe80000000000 */
[----:B------:R-:W-:Y:S02]  /*7620*/  LOP3.LUT R67, R67, R0, RZ, 0x3c, !PT ;  /* 0x0000000043437212 */ /* 0x000fe400078e3cff */
.L_x_102:
[----:B------:R-:W-:Y:S05]  /*7630*/  BSYNC B1 ;  /* 0x0000000000017941 */ /* 0x000fea0003800000 */
.L_x_101:
[----:B------:R-:W-:Y:S04]  /*7640*/  SHF.R.U32.HI R0, RZ, 0x15, R25 ;  /* 0x00000015ff007819 */ /* 0x000fe80000011619 */
[----:B------:R-:W-:Y:S01]  /*7650*/  LOP3.LUT P0, RZ, R0, 0x3, R56, 0x48, !PT ;  /* 0x0000000300ff7812 */ /* 0x000fe20007804838 */
[----:B------:R-:W-:Y:S01]  /*7660*/  @!UPT UIADD3 URZ, UPT, UPT, URZ, URZ, URZ ;  /* 0x000000fffffff290 */ /* 0x000fe2000fffe0ff */
[----:B----4-:R-:W-:Y:S11]  /*7670*/  @P3 BRA `(.L_x_106) ;  /* 0x0000000000083947 */ /* 0x010ff60003800000 */
[----:B------:R-:W1:Y:S02]  /*7680*/  SYNCS.PHASECHK.TRANS64.TRYWAIT P1, [R27+URZ+0x1f0], R3 ;  /* 0x0001f0031b0075a7 */ /* 0x000e6400080211ff */
[----:B-1----:R-:W-:Y:S05]  /*7690*/  @!P1 BRA `(.L_x_107) ;  /* 0x0000002400189947 */ /* 0x002fea0003800000 */
.L_x_106:
[----:B------:R-:W-:Y:S05]  /*76a0*/  @!P0 BRA `(.L_x_108) ;  /* 0x0000000000408947 */ /* 0x000fea0003800000 */
[----:B------:R-:W4:Y:S01]  /*76b0*/  LDCU.64 UR8, c[0x4][0x70] ;  /* 0x01000e00ff0877ac */ /* 0x000f220008000a00 */
[----:B-1----:R-:W-:Y:S01]  /*76c0*/  MOV R3, 0x0 ;  /* 0x0000000000037802 */ /* 0x002fe20000000f00 */
[----:B------:R-:W-:Y:S02]  /*76d0*/  HFMA2 R12, -RZ, RZ, 0, 5.9604644775390625e-08 ;  /* 0x00000001ff0c7431 */ /* 0x000fe400000001ff */
[----:B------:R-:W-:Y:S02]  /*76e0*/  IMAD.MOV.U32 R8, RZ, RZ, 0x192 ;  /* 0x00000192ff087424 */ /* 0x000fe400078e00ff */
[----:B------:R-:W-:Y:S01]  /*76f0*/  IMAD.MOV.U32 R13, RZ, RZ, RZ ;  /* 0x000000ffff0d7224 */ /* 0x000fe200078e00ff */
[----:B------:R-:W1:Y:S01]  /*7700*/  LDCU.64 UR6, c[0x4][0x78] ;  /* 0x01000f00ff0677ac */ /* 0x000e620008000a00 */
[----:B------:R-:W2:Y:S01]  /*7710*/  LDC.64 R2, c[0x4][R3] ;  /* 0x0100000003027b82 */ /* 0x000ea20000000a00 */
[----:B------:R-:W5:Y:S01]  /*7720*/  LDCU.64 UR4, c[0x4][0x10] ;  /* 0x01000200ff0477ac */ /* 0x000f620008000a00 */
[----:B----4-:R-:W-:Y:S01]  /*7730*/  MOV R5, UR9 ;  /* 0x0000000900057c02 */ /* 0x010fe20008000f00 */
[----:B------:R-:W-:Y:S01]  /*7740*/  IMAD.U32 R4, RZ, RZ, UR8 ;  /* 0x00000008ff047e24 */ /* 0x000fe2000f8e00ff */
[----:B-1----:R-:W-:Y:S01]  /*7750*/  MOV R7, UR7 ;  /* 0x0000000700077c02 */ /* 0x002fe20008000f00 */
[----:B------:R-:W-:Y:S01]  /*7760*/  IMAD.U32 R6, RZ, RZ, UR6 ;  /* 0x00000006ff067e24 */ /* 0x000fe2000f8e00ff */
[----:B-----5:R-:W-:Y:S01]  /*7770*/  MOV R11, UR5 ;  /* 0x00000005000b7c02 */ /* 0x020fe20008000f00 */
[----:B------:R-:W-:Y:S02]  /*7780*/  IMAD.U32 R10, RZ, RZ, UR4 ;  /* 0x00000004ff0a7e24 */ /* 0x000fe4000f8e00ff */
[----:B------:R-:W-:Y:S07]  /*7790*/  LEPC R20, `(.L_x_108) ;  /* 0x000000001014794e */ /* 0x000fee0000000000 */
[----:B--23--:R-:W-:Y:S05]  /*77a0*/  CALL.ABS.NOINC R2 ;  /* 0x0000000002007343 */ /* 0x00cfea0003c00000 */
.L_x_108:
[----:B-12---:R-:W-:Y:S01]  /*77b0*/  SHF.L.U32 R3, R28, 0x10, RZ ;  /* 0x000000101c037819 */ /* 0x006fe200000006ff */
[----:B------:R-:W-:Y:S05]  /*77c0*/  WARPSYNC.ALL ;  /* 0x0000000000007948 */ /* 0x000fea0003800000 */
[----:B------:R-:W-:Y:S01]  /*77d0*/  R2UR UR4, R25 ;  /* 0x00000000190472ca */ /* 0x000fe200000e0000 */
[----:B------:R-:W-:Y:S01]  /*77e0*/  BSSY.RECONVERGENT B0, `(.L_x_109) ;  /* 0x0000051000007945 */ /* 0x000fe20003800200 */
[----:B------:R-:W-:Y:S02]  /*77f0*/  SHF.L.U32 R20, R30, 0x10, RZ ;  /* 0x000000101e147819 */ /* 0x000fe400000006ff */
[----:B------:R-:W-:Y:S02]  /*7800*/  SHF.L.U32 R66, R63, 0x1, RZ ;  /* 0x000000013f427819 */ /* 0x000fe400000006ff */
[----:B------:R-:W-:Y:S07]  /*7810*/  ISETP.NE.AND P1, PT, R54, RZ, PT ;  /* 0x000000ff3600720c */ /* 0x000fee0003f25270 */
[----:B------:R-:W3:Y:S02]  /*7820*/  LDTM.16dp256bit.x4 R4, tmem[UR4] ;  /* 0x00000004000479ee */ /* 0x000ee40008120000 */
[----:B---3--:R-:W-:Y:S01]  /*7830*/  FMUL R0, R24, R4 ;  /* 0x0000000418007220 */ /* 0x008fe20000400000 */
[----:B------:R-:W-:Y:S01]  /*7840*/  LOP3.LUT R4, R28, 0xffff0000, RZ, 0xc0, !PT ;  /* 0xffff00001c047812 */ /* 0x000fe200078ec0ff */
[----:B------:R-:W-:Y:S01]  /*7850*/  FMUL R2, R24, R5 ;  /* 0x0000000518027220 */ /* 0x000fe20000400000 */
[C---:B------:R-:W-:Y:S01]  /*7860*/  SHF.L.U32 R5, R29.reuse, 0x10, RZ ;  /* 0x000000101d057819 */ /* 0x040fe200000006ff */
[----:B------:R-:W-:Y:S01]  /*7870*/  FFMA R0, R26, R3, R0 ;  /* 0x000000031a007223 */ /* 0x000fe20000000000 */
[----:B------:R-:W-:Y:S01]  /*7880*/  FMUL R3, R24, R6 ;  /* 0x0000000618037220 */ /* 0x000fe20000400000 */
[----:B------:R-:W-:Y:S01]  /*7890*/  LOP3.LUT R6, R29, 0xffff0000, RZ, 0xc0, !PT ;  /* 0xffff00001d067812 */ /* 0x000fe200078ec0ff */
[----:B------:R-:W-:Y:S01]  /*78a0*/  FFMA R2, R26, R4, R2 ;  /* 0x000000041a027223 */ /* 0x000fe20000000002 */
[----:B------:R-:W-:Y:S01]  /*78b0*/  FMUL R7, R24, R7 ;  /* 0x0000000718077220 */ /* 0x000fe20000400000 */
[----:B------:R-:W-:Y:S01]  /*78c0*/  FFMA R3, R26, R5, R3 ;  /* 0x000000051a037223 */ /* 0x000fe20000000003 */
[C---:B------:R-:W-:Y:S01]  /*78d0*/  FMUL R4, R24.reuse, R8 ;  /* 0x0000000818047220 */ /* 0x040fe20000400000 */
[----:B------:R-:W-:Y:S01]  /*78e0*/  FMUL R5, R24, R9 ;  /* 0x0000000918057220 */ /* 0x000fe20000400000 */
[----:B------:R-:W-:Y:S01]  /*78f0*/  F2FP.BF16.F32.PACK_AB R32, R2, R0 ;  /* 0x000000000220723e */ /* 0x000fe200000010ff */
[----:B------:R-:W-:Y:S01]  /*7900*/  FFMA R7, R26, R6, R7 ;  /* 0x000000061a077223 */ /* 0x000fe20000000007 */
[----:B------:R-:W-:Y:S01]  /*7910*/  LOP3.LUT R0, R30, 0xffff0000, RZ, 0xc0, !PT ;  /* 0xffff00001e007812 */ /* 0x000fe200078ec0ff */
[----:B------:R-:W-:Y:S01]  /*7920*/  FFMA R4, R26, R20, R4 ;  /* 0x000000141a047223 */ /* 0x000fe20000000004 */
[----:B------:R-:W-:Y:S01]  /*7930*/  SHF.L.U32 R2, R31, 0x10, RZ ;  /* 0x000000101f027819 */ /* 0x000fe200000006ff */
[----:B------:R-:W-:Y:S01]  /*7940*/  FMUL R6, R24, R10 ;  /* 0x0000000a18067220 */ /* 0x000fe20000400000 */
[----:B------:R-:W-:Y:S01]  /*7950*/  F2FP.BF16.F32.PACK_AB R33, R7, R3 ;  /* 0x000000030721723e */ /* 0x000fe200000010ff */
[C---:B------:R-:W-:Y:S01]  /*7960*/  FFMA R5, R26.reuse, R0, R5 ;  /* 0x000000001a057223 */ /* 0x040fe20000000005 */
[----:B------:R-:W-:Y:S01]  /*7970*/  LOP3.LUT R3, R31, 0xffff0000, RZ, 0xc0, !PT ;  /* 0xffff00001f037812 */ /* 0x000fe200078ec0ff */
[----:B------:R-:W-:Y:S01]  /*7980*/  FFMA R6, R26, R2, R6 ;  /* 0x000000021a067223 */ /* 0x000fe20000000006 */
[----:B------:R-:W-:Y:S01]  /*7990*/  SHF.L.U32 R7, R36, 0x10, RZ ;  /* 0x0000001024077819 */ /* 0x000fe200000006ff */
[----:B------:R-:W-:Y:S01]  /*79a0*/  FMUL R11, R24, R11 ;  /* 0x0000000b180b7220 */ /* 0x000fe20000400000 */
[----:B------:R-:W-:Y:S01]  /*79b0*/  LOP3.LUT R0, R36, 0xffff0000, RZ, 0xc0, !PT ;  /* 0xffff000024007812 */ /* 0x000fe200078ec0ff */
[C---:B------:R-:W-:Y:S01]  /*79c0*/  FMUL R8, R24.reuse, R12 ;  /* 0x0000000c18087220 */ /* 0x040fe20000400000 */
[----:B------:R-:W-:Y:S01]  /*79d0*/  SHF.L.U32 R2, R37, 0x10, RZ ;  /* 0x0000001025027819 */ /* 0x000fe200000006ff */
[----:B------:R-:W-:Y:S01]  /*79e0*/  FMUL R9, R24, R13 ;  /* 0x0000000d18097220 */ /* 0x000fe20000400000 */
[----:B------:R-:W-:Y:S01]  /*79f0*/  F2FP.BF16.F32.PACK_AB R34, R5, R4 ;  /* 0x000000040522723e */ /* 0x000fe200000010ff */
[C---:B------:R-:W-:Y:S01]  /*7a00*/  FFMA R11, R26.reuse, R3, R11 ;  /* 0x000000031a0b7223 */ /* 0x040fe2000000000b */
[----:B------:R-:W-:Y:S01]  /*7a10*/  MOV R5, UR51 ;  /* 0x0000003300057c02 */ /* 0x000fe20008000f00 */
[C---:B------:R-:W-:Y:S01]  /*7a20*/  FFMA R8, R26.reuse, R7, R8 ;  /* 0x000000071a087223 */ /* 0x040fe20000000008 */
[----:B------:R-:W-:Y:S01]  /*7a30*/  SHF.L.U32 R3, R39, 0x10, RZ ;  /* 0x0000001027037819 */ /* 0x000fe200000006ff */
[----:B------:R-:W-:Y:S01]  /*7a40*/  FFMA R9, R26, R0, R9 ;  /* 0x000000001a097223 */ /* 0x000fe20000000009 */
[----:B------:R-:W-:Y:S01]  /*7a50*/  LOP3.LUT R0, R37, 0xffff0000, RZ, 0xc0, !PT ;  /* 0xffff000025007812 */ /* 0x000fe200078ec0ff */
[C---:B------:R-:W-:Y:S01]  /*7a60*/  FMUL R10, R24.reuse, R14 ;  /* 0x0000000e180a7220 */ /* 0x040fe20000400000 */
[----:B------:R-:W-:Y:S01]  /*7a70*/  LOP3.LUT R4, R39, 0xffff0000, RZ, 0xc0, !PT ;  /* 0xffff000027047812 */ /* 0x000fe200078ec0ff */
[C---:B------:R-:W-:Y:S01]  /*7a80*/  FMUL R15, R24.reuse, R15 ;  /* 0x0000000f180f7220 */ /* 0x040fe20000400000 */
[----:B------:R-:W-:Y:S01]  /*7a90*/  FMUL R12, R24, R16 ;  /* 0x00000010180c7220 */ /* 0x000fe20000400000 */
[----:B------:R-:W-:Y:S01]  /*7aa0*/  FFMA R10, R26, R2, R10 ;  /* 0x000000021a0a7223 */ /* 0x000fe2000000000a */
[----:B------:R-:W-:Y:S01]  /*7ab0*/  LOP3.LUT R2, R38, 0xffff0000, RZ, 0xc0, !PT ;  /* 0xffff000026027812 */ /* 0x000fe200078ec0ff */
[----:B------:R-:W-:Y:S01]  /*7ac0*/  FFMA R15, R26, R0, R15 ;  /* 0x000000001a0f7223 */ /* 0x000fe2000000000f */
[----:B------:R-:W-:Y:S01]  /*7ad0*/  SHF.L.U32 R0, R38, 0x10, RZ ;  /* 0x0000001026007819 */ /* 0x000fe200000006ff */
[C---:B------:R-:W-:Y:S01]  /*7ae0*/  FMUL R13, R24.reuse, R17 ;  /* 0x00000011180d7220 */ /* 0x040fe20000400000 */
[C---:B------:R-:W-:Y:S01]  /*7af0*/  FMUL R14, R24.reuse, R18 ;  /* 0x00000012180e7220 */ /* 0x040fe20000400000 */
[----:B------:R-:W-:Y:S01]  /*7b00*/  FMUL R19, R24, R19 ;  /* 0x0000001318137220 */ /* 0x000fe20000400000 */
[----:B------:R-:W-:Y:S01]  /*7b10*/  LEA R5, R5, R53, 0xb ;  /* 0x0000003505057211 */ /* 0x000fe200078e58ff */
[C---:B------:R-:W-:Y:S01]  /*7b20*/  FFMA R12, R26.reuse, R0, R12 ;  /* 0x000000001a0c7223 */ /* 0x040fe2000000000c */
[C---:B------:R-:W-:Y:S01]  /*7b30*/  FFMA R13, R26.reuse, R2, R13 ;  /* 0x000000021a0d7223 */ /* 0x040fe2000000000d */
[C---:B------:R-:W-:Y:S01]  /*7b40*/  FFMA R14, R26.reuse, R3, R14 ;  /* 0x000000031a0e7223 */ /* 0x040fe2000000000e */
[----:B------:R-:W-:Y:S01]  /*7b50*/  FFMA R19, R26, R4, R19 ;  /* 0x000000041a137223 */ /* 0x000fe20000000013 */
[----:B------:R-:W-:Y:S02]  /*7b60*/  F2FP.BF16.F32.PACK_AB R35, R11, R6 ;  /* 0x000000060b23723e */ /* 0x000fe400000010ff */
[----:B------:R-:W-:Y:S02]  /*7b70*/  LEA R5, R5, UR48, 0x1 ;  /* 0x0000003005057c11 */ /* 0x000fe4000f8e08ff */
[----:B------:R-:W-:Y:S02]  /*7b80*/  F2FP.BF16.F32.PACK_AB R8, R9, R8 ;  /* 0x000000080908723e */ /* 0x000fe400000010ff */
[----:B------:R-:W-:Y:S01]  /*7b90*/  F2FP.BF16.F32.PACK_AB R9, R15, R10 ;  /* 0x0000000a0f09723e */ /* 0x000fe200000010ff */
[----:B------:R1:W-:Y:S01]  /*7ba0*/  STSM.16.M88.4 [R5+0x400], R32 ;  /* 0x0004002005007844 */ /* 0x0003e20000000200 */
[----:B------:R-:W-:Y:S02]  /*7bb0*/  F2FP.BF16.F32.PACK_AB R10, R13, R12 ;  /* 0x0000000c0d0a723e */ /* 0x000fe400000010ff */
[----:B------:R-:W-:Y:S02]  /*7bc0*/  F2FP.BF16.F32.PACK_AB R11, R19, R14 ;  /* 0x0000000e130b723e */ /* 0x000fe400000010ff */
[----:B------:R-:W-:Y:S05]  /*7bd0*/  IADD3 R0, PT, PT, R66, 0x400, R5 ;  /* 0x0000040042007810 */ /* 0x000fea0007ffe005 */
[----:B------:R1:W-:Y:S01]  /*7be0*/  STSM.16.M88.4 [R0], R8 ;  /* 0x0000000800007844 */ /* 0x0003e20000000200 */
[----:B------:R-:W-:Y:S01]  /*7bf0*/  @!PT LDS RZ, [RZ] ;  /* 0x00000000fffff984 */ /* 0x000fe20000000800 */
[----:B------:R-:W-:Y:S01]  /*7c00*/  @!PT LDS RZ, [RZ] ;  /* 0x00000000fffff984 */ /* 0x000fe20000000800 */
[----:B------:R-:W-:Y:S01]  /*7c10*/  @!PT LDS RZ, [RZ] ;  /* 0x00000000fffff984 */ /* 0x000fe20000000800 */
[----:B------:R-:W-:Y:S01]  /*7c20*/  @!PT LDS RZ, [RZ] ;  /* 0x00000000fffff984 */ /* 0x000fe20000000800 */
[----:B------:R2:W-:Y:S07]  /*7c30*/  MEMBAR.ALL.CTA ;  /* 0x0000000000007992 */ /* 0x0005ee0000008000 */
[----:B--2---:R-:W2:Y:S02]  /*7c40*/  FENCE.VIEW.ASYNC.S ;  /* 0x00000000000073c6 */ /* 0x004ea40000000000 */
[----:B--2---:R-:W-:Y:S06]  /*7c50*/  BAR.SYNC.DEFER_BLOCKING 0x1, 0x80 ;  /* 0x0042000000007b1d */ /* 0x004fec0000010000 */
[----:B------:R-:W-:Y:S05]  /*7c60*/  @P1 BRA `(.L_x_110) ;  /* 0x0000000000201947 */ /* 0x000fea0003800000 */
[----:B------:R-:W2:Y:S01]  /*7c70*/  LDCU.64 UR6, c[0x0][0x348] ;  /* 0x00006900ff0677ac */ /* 0x000ea20008000a00 */
[----:B------:R-:W-:Y:S01]  /*7c80*/  ULEA UR5, UR51, UR48, 0xc ;  /* 0x0000003033057291 */ /* 0x000fe2000f8e60ff */
[----:B------:R-:W-:Y:S03]  /*7c90*/  UMOV UR41, UR52 ;  /* 0x0000003400297c82 */ /* 0x000fe60008000000 */
[----:B------:R-:W-:Y:S02]  /*7ca0*/  UIADD3 UR40, UPT, UPT, UR5, 0x400, URZ ;  /* 0x0000040005287890 */ /* 0x000fe4000fffe0ff */
[----:B--2---:R-:W-:Y:S04]  /*7cb0*/  UIADD3 UR4, UP0, UPT, UR6, 0x680, URZ ;  /* 0x0000068006047890 */ /* 0x004fe8000ff1e0ff */
[----:B------:R-:W-:Y:S09]  /*7cc0*/  UIADD3.X UR5, UPT, UPT, URZ, UR7, URZ, UP0, !UPT ;  /* 0x00000007ff057290 */ /* 0x000ff200087fe4ff */
[----:B------:R2:W-:Y:S02]  /*7cd0*/  UTMASTG.4D [UR40], [UR4] ;  /* 0x00000028040073b5 */ /* 0x0005e40008018000 */
[----:B--2---:R0:W-:Y:S02]  /*7ce0*/  UTMACMDFLUSH ;  /* 0x00000000000079b7 */ /* 0x0041e40000000000 */
.L_x_110:
[----:B------:R-:W-:Y:S05]  /*7cf0*/  BSYNC.RECONVERGENT B0 ;  /* 0x0000000000007941 */ /* 0x000fea0003800200 */
.L_x_109:
[----:B------:R-:W-:Y:S01]  /*7d00*/  UIADD3 UR50, UPT, UPT, UR51, 0x1, URZ ;  /* 0x0000000133327890 */ /* 0x000fe2000fffe0ff */
[----:B------:R-:W-:Y:S01]  /*7d10*/  ISETP.NE.AND P2, PT, R61, RZ, PT ;  /* 0x000000ff3d00720c */ /* 0x000fe20003f45270 */
[----:B------:R-:W-:Y:S02]  /*7d20*/  BSSY.RECONVERGENT B0, `(.L_x_111) ;  /* 0x0000006000007945 */ /* 0x000fe40003800200 */
[----:B------:R-:W-:Y:S01]  /*7d30*/  UISETP.NE.AND UP0, UPT, UR50, 0x3, UPT ;  /* 0x000000033200788c */ /* 0x000fe2000bf05270 */
[----:B------:R-:W-:Y:S03]  /*7d40*/  ISETP.NE.U32.OR P0, PT, R65, 0x1, !P2 ;  /* 0x000000014100780c */ /* 0x000fe60005705470 */
[----:B------:R-:W-:Y:S01]  /*7d50*/  USEL UR49, UR50, URZ, UP0 ;  /* 0x000000ff32317287 */ /* 0x000fe20008000000 */
[----:B------:R-:W-:Y:S11]  /*7d60*/  @P1 BRA `(.L_x_112) ;  /* 0x0000000000041947 */ /* 0x000ff60003800000 */
[----:B------:R-:W-:Y:S04]  /*7d70*/  DEPBAR.LE SB0, 0x1 ;  /* 0x000080400000791a */ /* 0x000fe80000000000 */
.L_x_112:
[----:B------:R-:W-:Y:S05]  /*7d80*/  BSYNC.RECONVERGENT B0 ;  /* 0x0000000000007941 */ /* 0x000fea0003800200 */
.L_x_111:
[----:B------:R-:W-:Y:S01]  /*7d90*/  BAR.SYNC.DEFER_BLOCKING 0x1, 0x80 ;  /* 0x0042000000007b1d */ /* 0x000fe20000010000 */
[----:B------:R-:W-:Y:S01]  /*7da0*/  LEA R3, R68, UR48, 0x3 ;  /* 0x0000003044037c11 */ /* 0x000fe2000f8e18ff */
[----:B------:R-:W-:Y:S01]  /*7db0*/  UISETP.NE.AND UP0, UPT, UR54, URZ, UPT ;  /* 0x000000ff3600728c */ /* 0x000fe2000bf05270 */
[----:B------:R-:W-:Y:S08]  /*7dc0*/  @P0 SHF.L.U32 R4, R67, 0x1f, RZ ;  /* 0x0000001f43040819 */ /* 0x000ff000000006ff */
[----:B------:R-:W-:Y:S05]  /*7dd0*/  BRA.U !UP0, `(.L_x_113) ;  /* 0x0000000108307547 */ /* 0x000fea000b800000 */
[----:B------:R-:W-:Y:S01]  /*7de0*/  ISETP.NE.U32.OR P1, PT, R65, 0x1, !P2 ;  /* 0x000000014100780c */ /* 0x000fe20005725470 */
[----:B-1----:R-:W1:Y:S01]  /*7df0*/  S2R R0, SR_CgaCtaId ;  /* 0x0000000000007919 */ /* 0x002e620000008800 */
[----:B------:R-:W-:Y:S11]  /*7e00*/  IMAD.U32 R2, RZ, RZ, UR55 ;  /* 0x00000037ff027e24 */ /* 0x000ff6000f8e00ff */
[C---:B------:R-:W-:Y:S01]  /*7e10*/  @P1 LEA R5, R2.reuse, UR48, 0x3 ;  /* 0x0000003002051c11 */ /* 0x040fe2000f8e18ff */
[----:B------:R-:W-:Y:S04]  /*7e20*/  VIADD R2, R2, 0x1 ;  /* 0x0000000102027836 */ /* 0x000fe80000000000 */
[----:B------:R-:W-:Y:S05]  /*7e30*/  @P1 VIADD R5, R5, 0x1b8 ;  /* 0x000001b805051836 */ /* 0x000fea0000000000 */
[----:B-1----:R-:W-:Y:S04]  /*7e40*/  @P1 PRMT R0, R0, 0x654, R5 ;  /* 0x0000065400001816 */ /* 0x002fe80000000005 */
[----:B------:R2:W-:Y:S01]  /*7e50*/  @P1 SYNCS.ARRIVE.TRANS64.RED.A1T0 RZ, [R0+URZ], RZ ;  /* 0x000000ff00ff19a7 */ /* 0x0005e200081004ff */
[C---:B------:R-:W-:Y:S04]  /*7e60*/  ISETP.NE.AND P1, PT, R2.reuse, 0x3, PT ;  /* 0x000000030200780c */ /* 0x040fe80003f25270 */
[----:B------:R-:W-:Y:S04]  /*7e70*/  SEL R2, R2, RZ, P1 ;  /* 0x000000ff02027207 */ /* 0x000fe80000800000 */
[----:B------:R-:W-:Y:S11]  /*7e80*/  R2UR UR55, R2 ;  /* 0x00000000023772ca */ /* 0x000ff600000e0000 */
[----:B------:R-:W-:Y:S04]  /*7e90*/  @!UPT UIADD3 URZ, UPT, UPT, URZ, URZ, URZ ;  /* 0x000000fffffff290 */ /* 0x000fe8000fffe0ff */
.L_x_113:
[----:B------:R-:W3:Y:S01]  /*7ea0*/  @P0 SYNCS.PHASECHK.TRANS64.TRYWAIT P1, [R3+URZ+0x1a0], R4 ;  /* 0x0001a004030005a7 */ /* 0x000ee200080211ff */
[----:B------:R-:W-:Y:S01]  /*7eb0*/  BSSY B1, `(.L_x_114) ;  /* 0x0000011000017945 */ /* 0x000fe20003800000 */
[----:B---3--:R-:W-:Y:S03]  /*7ec0*/  @P0 SEL R69, RZ, 0x1, !P1 ;  /* 0x00000001ff450807 */ /* 0x008fe60004800000 */
[----:B------:R-:W-:Y:S05]  /*7ed0*/  @!P0 BRA `(.L_x_115) ;  /* 0x0000000000388947 */ /* 0x000fea0003800000 */
[----:B------:R-:W-:Y:S01]  /*7ee0*/  ISETP.NE.U32.AND P0, PT, R70, 0x1, PT ;  /* 0x000000014600780c */ /* 0x000fe20003f05070 */
[----:B------:R-:W-:Y:S01]  /*7ef0*/  BSSY B0, `(.L_x_116) ;  /* 0x0000008000007945 */ /* 0x000fe20003800000 */
[----:B------:R-:W-:Y:S11]  /*7f00*/  ISETP.NE.AND P1, PT, R69, RZ, PT ;  /* 0x000000ff4500720c */ /* 0x000ff60003f25270 */
[----:B-12---:R-:W-:Y:S05]  /*7f10*/  @P0 IMAD R0, R68, 0x800, R53 ;  /* 0x0000080044000824 */ /* 0x006fea00078e0235 */
[----:B------:R-:W-:Y:S01]  /*7f20*/  @P0 LEA R0, R0, UR48, 0x1 ;  /* 0x0000003000000c11 */ /* 0x000fe2000f8e08ff */
[----:B------:R-:W-:Y:S06]  /*7f30*/  @P1 BRA `(.L_x_117) ;  /* 0x00000000000c1947 */ /* 0x000fec0003800000 */
[----:B------:R-:W-:Y:S04]  /*7f40*/  SHF.L.U32 R67, R67, 0x1f, RZ ;  /* 0x0000001f43437819 */ /* 0x000fe800000006ff */
[----:B------:R-:W1:Y:S02]  /*7f50*/  SYNCS.PHASECHK.TRANS64.TRYWAIT P1, [R3+URZ+0x1a0], R67 ;  /* 0x0001a043030075a7 */ /* 0x000e6400080211ff */
[----:B-1----:R-:W-:Y:S05]  /*7f60*/  @!P1 BRA `(.L_x_118) ;  /* 0x0000001800f89947 */ /* 0x002fea0003800000 */
.L_x_117:
[----:B------:R-:W-:Y:S05]  /*7f70*/  BSYNC B0 ;  /* 0x0000000000007941 */ /* 0x000fea0003800000 */
.L_x_116:
[----:B------:R-:W-:Y:S01]  /*7f80*/  @P0 IADD3 R2, PT, PT, R66, R0, RZ ;  /* 0x0000000042020210 */ /* 0x000fe20007ffe0ff */
[----:B------:R-:W-:Y:S05]  /*7f90*/  @P0 WARPSYNC.ALL ;  /* 0x0000000000000948 */ /* 0x000fea0003800000 */
[----:B------:R3:W4:Y:S04]  /*7fa0*/  @P0 LDSM.16.M88.4 R28, [R0+0x400] ;  /* 0x00040000001c083b */ /* 0x0007280000000200 */
[----:B------:R3:W2:Y:S02]  /*7fb0*/  @P0 LDSM.16.M88.4 R36, [R2+0x400] ;  /* 0x000400000224083b */ /* 0x0006a40000000200 */
.L_x_115:
[----:B------:R-:W-:Y:S05]  /*7fc0*/  BSYNC B1 ;  /* 0x0000000000017941 */ /* 0x000fea0003800000 */
.L_x_114:
[----:B-123--:R-:W-:Y:S05]  /*7fd0*/  VIADD R0, R25, 0x20 ;  /* 0x0000002019007836 */ /* 0x00efea0000000000 */
[----:B------:R-:W-:Y:S04]  /*7fe0*/  SHF.R.U32.HI R0, RZ, 0x15, R0 ;  /* 0x00000015ff007819 */ /* 0x000fe80000011600 */
[----:B------:R-:W-:Y:S11]  /*7ff0*/  LOP3.LUT P0, RZ, R0, 0x3, R56, 0x48, !PT ;  /* 0x0000000300ff7812 */ /* 0x000ff60007804838 */
[----:B------:R-:W-:Y:S02]  /*8000*/  @!UPT UIADD3 URZ, UPT, UPT, URZ, URZ, URZ ;  /* 0x000000fffffff290 */ /* 0x000fe4000fffe0ff */
[----:B------:R-:W-:Y:S05]  /*8010*/  @!P0 BRA `(.L_x_119) ;  /* 0x0000000000408947 */ /* 0x000fea0003800000 */
[----:B------:R-:W1:Y:S01]  /*8020*/  LDCU.64 UR8, c[0x4][0x70] ;  /* 0x01000e00ff0877ac */ /* 0x000e620008000a00 */
[----:B------:R-:W-:Y:S01]  /*8030*/  MOV R3, 0x0 ;  /* 0x0000000000037802 */ /* 0x000fe20000000f00 */
[----:B------:R-:W-:Y:S02]  /*8040*/  HFMA2 R12, -RZ, RZ, 0, 5.9604644775390625e-08 ;  /* 0x00000001ff0c7431 */ /* 0x000fe400000001ff */
[----:B------:R-:W-:Y:S02]  /*8050*/  IMAD.MOV.U32 R8, RZ, RZ, 0x192 ;  /* 0x00000192ff087424 */ /* 0x000fe400078e00ff */
[----:B------:R-:W-:Y:S01]  /*8060*/  IMAD.MOV.U32 R13, RZ, RZ, RZ ;  /* 0x000000ffff0d7224 */ /* 0x000fe200078e00ff */
[----:B------:R-:W2:Y:S01]  /*8070*/  LDCU.64 UR6, c[0x4][0x78] ;  /* 0x01000f00ff0677ac */ /* 0x000ea20008000a00 */
[----:B------:R-:W3:Y:S01]  /*8080*/  LDC.64 R2, c[0x4][R3] ;  /* 0x0100000003027b82 */ /* 0x000ee20000000a00 */
[----:B------:R-:W5:Y:S01]  /*8090*/  LDCU.64 UR4, c[0x4][0x10] ;  /* 0x01000200ff0477ac */ /* 0x000f620008000a00 */
[----:B-1----:R-:W-:Y:S01]  /*80a0*/  MOV R5, UR9 ;  /* 0x0000000900057c02 */ /* 0x002fe20008000f00 */
[----:B------:R-:W-:Y:S01]  /*80b0*/  IMAD.U32 R4, RZ, RZ, UR8 ;  /* 0x00000008ff047e24 */ /* 0x000fe2000f8e00ff */
[----:B--2---:R-:W-:Y:S01]  /*80c0*/  MOV R7, UR7 ;  /* 0x0000000700077c02 */ /* 0x004fe20008000f00 */
[----:B------:R-:W-:Y:S01]  /*80d0*/  IMAD.U32 R6, RZ, RZ, UR6 ;  /* 0x00000006ff067e24 */ /* 0x000fe2000f8e00ff */
[----:B-----5:R-:W-:Y:S01]  /*80e0*/  MOV R11, UR5 ;  /* 0x00000005000b7c02 */ /* 0x020fe20008000f00 */
[----:B------:R-:W-:Y:S02]  /*80f0*/  IMAD.U32 R10, RZ, RZ, UR4 ;  /* 0x00000004ff0a7e24 */ /* 0x000fe4000f8e00ff */
[----:B------:R-:W-:Y:S07]  /*8100*/  LEPC R20, `(.L_x_119) ;  /* 0x000000001014794e */ /* 0x000fee0000000000 */
[----:B---34-:R-:W-:Y:S05]  /*8110*/  CALL.ABS.NOINC R2 ;  /* 0x0000000002007343 */ /* 0x018fea0003c00000 */
.L_x_119:
[----:B------:R-:W-:Y:S01]  /*8120*/  ISETP.NE.AND P1, PT, R54, RZ, PT ;  /* 0x000000ff3600720c */ /* 0x000fe20003f25270 */
[----:B------:R-:W-:Y:S05]  /*8130*/  WARPSYNC.ALL ;  /* 0x0000000000007948 */ /* 0x000fea0003800000 */
[----:B------:R-:W-:Y:S01]  /*8140*/  R2UR UR4, R25 ;  /* 0x00000000190472ca */ /* 0x000fe200000e0000 */
[----:B------:R-:W1:Y:S01]  /*8150*/  S2UR UR5, SR_CgaCtaId ;  /* 0x00000000000579c3 */ /* 0x000e620000008800 */
[C---:B----4-:R-:W-:Y:S01]  /*8160*/  SHF.L.U32 R20, R28.reuse, 0x10, RZ ;  /* 0x000000101c147819 */ /* 0x050fe200000006ff */
[----:B------:R-:W-:Y:S01]  /*8170*/  BSSY.RECONVERGENT B0, `(.L_x_120) ;  /* 0x0000054000007945 */ /* 0x000fe20003800200 */
[----:B------:R-:W-:Y:S02]  /*8180*/  LOP3.LUT R21, R28, 0xffff0000, RZ, 0xc0, !PT ;  /* 0xffff00001c157812 */ /* 0x000fe400078ec0ff */
[----:B------:R-:W-:Y:S02]  /*8190*/  SHF.L.U32 R25, R29, 0x10, RZ ;  /* 0x000000101d197819 */ /* 0x000fe400000006ff */
[----:B------:R-:W-:Y:S02]  /*81a0*/  SHF.L.U32 R28, R30, 0x10, RZ ;  /* 0x000000101e1c7819 */ /* 0x000fe400000006ff */
[C---:B------:R-:W-:Y:S02]  /*81b0*/  SHF.L.U32 R32, R36.reuse, 0x10, RZ ;  /* 0x0000001024207819 */ /* 0x040fe400000006ff */
[----:B------:R-:W-:Y:S01]  /*81c0*/  LOP3.LUT R33, R36, 0xffff0000, RZ, 0xc0, !PT ;  /* 0xffff000024217812 */ /* 0x000fe200078ec0ff */
[----:B------:R-:W2:Y:S01]  /*81d0*/  LDTM.16dp256bit.x4 R4, tmem[UR4+0x20] ;  /* 0x00002004000479ee */ /* 0x000ea20008120000 */
[----:B------:R-:W-:Y:S01]  /*81e0*/  R2UR UR4, R27 ;  /* 0x000000001b0472ca */ /* 0x000fe200000e0000 */
[----:B------:R-:W-:Y:S01]  /*81f0*/  NOP ;  /* 0x0000000000007918 */ /* 0x000fe20000000000 */
[----:B------:R-:W-:Y:S02]  /*8200*/  LOP3.LUT R27, R29, 0xffff0000, RZ, 0xc0, !PT ;  /* 0xffff00001d1b7812 */ /* 0x000fe400078ec0ff */
[----:B------:R-:W-:Y:S02]  /*8210*/  LOP3.LUT R29, R30, 0xffff0000, RZ, 0xc0, !PT ;  /* 0xffff00001e1d7812 */ /* 0x000fe400078ec0ff */
[C---:B------:R-:W-:Y:S02]  /*8220*/  SHF.L.U32 R30, R31.reuse, 0x10, RZ ;  /* 0x000000101f1e7819 */ /* 0x040fe400000006ff */
[----:B------:R-:W-:Y:S02]  /*8230*/  LOP3.LUT R31, R31, 0xffff0000, RZ, 0xc0, !PT ;  /* 0xffff00001f1f7812 */ /* 0x000fe400078ec0ff */
[C---:B------:R-:W-:Y:S02]  /*8240*/  SHF.L.U32 R34, R37.reuse, 0x10, RZ ;  /* 0x0000001025227819 */ /* 0x040fe400000006ff */
[----:B------:R-:W-:Y:S01]  /*8250*/  LOP3.LUT R35, R37, 0xffff0000, RZ, 0xc0, !PT ;  /* 0xffff000025237812 */ /* 0x000fe200078ec0ff */
[----:B------:R-:W-:Y:S01]  /*8260*/  UIADD3 UR4, UPT, UPT, UR4, 0x200, URZ ;  /* 0x0000020004047890 */ /* 0x000fe2000fffe0ff */
[C---:B------:R-:W-:Y:S02]  /*8270*/  SHF.L.U32 R36, R38.reuse, 0x10, RZ ;  /* 0x0000001026247819 */ /* 0x040fe400000006ff */
[----:B------:R-:W-:Y:S02]  /*8280*/  LOP3.LUT R37, R38, 0xffff0000, RZ, 0xc0, !PT ;  /* 0xffff000026257812 */ /* 0x000fe400078ec0ff */
[C---:B------:R-:W-:Y:S02]  /*8290*/  SHF.L.U32 R38, R39.reuse, 0x10, RZ ;  /* 0x0000001027267819 */ /* 0x040fe400000006ff */
[----:B------:R-:W-:Y:S01]  /*82a0*/  LOP3.LUT R39, R39, 0xffff0000, RZ, 0xc0, !PT ;  /* 0xffff000027277812 */ /* 0x000fe200078ec0ff */
[C---:B--2---:R-:W-:Y:S01]  /*82b0*/  FMUL R0, R24.reuse, R4 ;  /* 0x0000000418007220 */ /* 0x044fe20000400000 */
[----:B-1----:R-:W-:Y:S01]  /*82c0*/  UPRMT UR4, UR5, 0x654, UR4 ;  /* 0x0000065405047896 */ /* 0x002fe20008000004 */
[C---:B------:R-:W-:Y:S01]  /*82d0*/  FMUL R2, R24.reuse, R5 ;  /* 0x0000000518027220 */ /* 0x040fe20000400000 */
[----:B------:R-:W-:Y:S01]  /*82e0*/  FMUL R3, R24, R6 ;  /* 0x0000000618037220 */ /* 0x000fe20000400000 */
[----:B------:R-:W-:Y:S01]  /*82f0*/  FFMA R0, R26, R20, R0 ;  /* 0x000000141a007223 */ /* 0x000fe20000000000 */
[----:B------:R-:W-:Y:S01]  /*8300*/  FMUL R7, R24, R7 ;  /* 0x0000000718077220 */ /* 0x000fe20000400000 */
[C---:B------:R-:W-:Y:S01]  /*8310*/  FFMA R2, R26.reuse, R21, R2 ;  /* 0x000000151a027223 */ /* 0x040fe20000000002 */
[----:B------:R-:W-:Y:S01]  /*8320*/  FFMA R3, R26, R25, R3 ;  /* 0x000000191a037223 */ /* 0x000fe20000000003 */
[----:B------:R-:W-:Y:S01]  /*8330*/  FMUL R4, R24, R8 ;  /* 0x0000000818047220 */ /* 0x000fe20000400000 */
[----:B------:R-:W-:Y:S01]  /*8340*/  FFMA R7, R26, R27, R7 ;  /* 0x0000001b1a077223 */ /* 0x000fe20000000007 */
[C---:B------:R-:W-:Y:S01]  /*8350*/  FMUL R5, R24.reuse, R9 ;  /* 0x0000000918057220 */ /* 0x040fe20000400000 */
[C---:B------:R-:W-:Y:S01]  /*8360*/  FMUL R6, R24.reuse, R10 ;  /* 0x0000000a18067220 */ /* 0x040fe20000400000 */
[----:B------:R-:W-:Y:S01]  /*8370*/  FMUL R11, R24, R11 ;  /* 0x0000000b180b7220 */ /* 0x000fe20000400000 */
[----:B------:R-:W-:Y:S01]  /*8380*/  FFMA R4, R26, R28, R4 ;  /* 0x0000001c1a047223 */ /* 0x000fe20000000004 */
[----:B------:R-:W-:Y:S01]  /*8390*/  F2FP.BF16.F32.PACK_AB R28, R2, R0 ;  /* 0x00000000021c723e */ /* 0x000fe200000010ff */
[----:B------:R-:W-:Y:S01]  /*83a0*/  FMUL R8, R24, R12 ;  /* 0x0000000c18087220 */ /* 0x000fe20000400000 */
[----:B------:R-:W-:Y:S01]  /*83b0*/  MOV R0, UR49 ;  /* 0x0000003100007c02 */ /* 0x000fe20008000f00 */
[----:B------:R-:W-:Y:S01]  /*83c0*/  FFMA R5, R26, R29, R5 ;  /* 0x0000001d1a057223 */ /* 0x000fe20000000005 */
[----:B------:R-:W-:Y:S01]  /*83d0*/  FMUL R9, R24, R13 ;  /* 0x0000000d18097220 */ /* 0x000fe20000400000 */
        /* <DEDUP_REMOVED lines=13> */
[----:B------:R-:W-:Y:S01]  /*84b0*/  LEA R0, R0, R53, 0xb ;  /* 0x0000003500007211 */ /* 0x000fe200078e58ff */
[C---:B------:R-:W-:Y:S01]  /*84c0*/  FFMA R13, R26.reuse, R37, R13 ;  /* 0x000000251a0d7223 */ /* 0x040fe2000000000d */
[C---:B------:R-:W-:Y:S01]  /*84d0*/  FFMA R14, R26.reuse, R38, R14 ;  /* 0x000000261a0e7223 */ /* 0x040fe2000000000e */
[----:B------:R-:W-:Y:S01]  /*84e0*/  FFMA R19, R26, R39, R19 ;  /* 0x000000271a137223 */ /* 0x000fe20000000013 */
[----:B------:R-:W-:Y:S01]  /*84f0*/  F2FP.BF16.F32.PACK_AB R29, R7, R3 ;  /* 0x00000003071d723e */ /* 0x000fe200000010ff */
[----:B------:R-:W-:Y:S01]  /*8500*/  SYNCS.ARRIVE.TRANS64.RED.A1T0 RZ, [UR4], RZ ;  /* 0x000000ffffff79a7 */ /* 0x000fe20008100404 */
[----:B------:R-:W-:Y:S02]  /*8510*/  F2FP.BF16.F32.PACK_AB R30, R5, R4 ;  /* 0x00000004051e723e */ /* 0x000fe400000010ff */
        /* <DEDUP_REMOVED lines=18> */
[----:B------:R-:W-:Y:S02]  /*8640*/  ULEA UR5, UR49, UR48, 0xc ;  /* 0x0000003031057291 */ /* 0x000fe4000f8e60ff */
[----:B------:R-:W-:Y:S02]  /*8650*/  UIADD3 UR41, UPT, UPT, UR52, 0x20, URZ ;  /* 0x0000002034297890 */ /* 0x000fe4000fffe0ff */
[----:B------:R-:W-:Y:S02]  /*8660*/  UIADD3 UR40, UPT, UPT, UR5, 0x400, URZ ;  /* 0x0000040005287890 */ /* 0x000fe4000fffe0ff */
[----:B--2---:R-:W-:Y:S04]  /*8670*/  UIADD3 UR4, UP0, UPT, UR6, 0x680, URZ ;  /* 0x0000068006047890 */ /* 0x004fe8000ff1e0ff */
[----:B------:R-:W-:Y:S09]  /*8680*/  UIADD3.X UR5, UPT, UPT, URZ, UR7, URZ, UP0, !UPT ;  /* 0x00000007ff057290 */ /* 0x000ff200087fe4ff */
[----:B------:R2:W-:Y:S02]  /*8690*/  UTMASTG.4D [UR40], [UR4] ;  /* 0x00000028040073b5 */ /* 0x0005e40008018000 */
[----:B--2---:R0:W-:Y:S02]  /*86a0*/  UTMACMDFLUSH ;  /* 0x00000000000079b7 */ /* 0x0041e40000000000 */
.L_x_121:
[----:B------:R-:W-:Y:S05]  /*86b0*/  BSYNC.RECONVERGENT B0 ;  /* 0x0000000000007941 */ /* 0x000fea0003800200 */
.L_x_120:
[----:B------:R-:W-:Y:S01]  /*86c0*/  UIADD3 UR4, UPT, UPT, UR49, 0x1, URZ ;  /* 0x0000000131047890 */ /* 0x000fe2000fffe0ff */
[----:B------:R-:W-:Y:S03]  /*86d0*/  BSSY.RECONVERGENT B0, `(.L_x_122) ;  /* 0x0000008000007945 */ /* 0x000fe60003800200 */
[----:B------:R-:W-:Y:S04]  /*86e0*/  UISETP.NE.AND UP0, UPT, UR4, 0x3, UPT ;  /* 0x000000030400788c */ /* 0x000fe8000bf05270 */
[----:B------:R-:W-:Y:S02]  /*86f0*/  UISETP.EQ.XOR UP1, UPT, UR50, 0x3, !UP0 ;  /* 0x000000033200788c */ /* 0x000fe4000c722a70 */
[----:B------:R-:W-:Y:S04]  /*8700*/  USEL UR51, UR4, URZ, UP0 ;  /* 0x000000ff04337287 */ /* 0x000fe80008000000 */
[----:B------:R-:W-:Y:S01]  /*8710*/  PLOP3.LUT P0, PT, PT, PT, UP1, 0x80, 0x8 ;  /* 0x000000000008781c */ /* 0x000fe20003f0f018 */
[----:B------:R-:W-:Y:S01]  /*8720*/  @!UPT UIADD3 URZ, UPT, UPT, URZ, URZ, URZ ;  /* 0x000000fffffff290 */ /* 0x000fe2000fffe0ff */
[----:B------:R-:W-:Y:S11]  /*8730*/  @P1 BRA `(.L_x_123) ;  /* 0x0000000000041947 */ /* 0x000ff60003800000 */
[----:B------:R-:W-:Y:S04]  /*8740*/  DEPBAR.LE SB0, 0x1 ;  /* 0x000080400000791a */ /* 0x000fe80000000000 */
.L_x_123:
[----:B------:R-:W-:Y:S05]  /*8750*/  BSYNC.RECONVERGENT B0 ;  /* 0x0000000000007941 */ /* 0x000fea0003800200 */
.L_x_122:
[----:B------:R-:W-:Y:S01]  /*8760*/  BAR.SYNC.DEFER_BLOCKING 0x1, 0x80 ;  /* 0x0042000000007b1d */ /* 0x000fe20000010000 */
[----:B-1----:R-:W-:Y:S01]  /*8770*/  SEL R0, RZ, 0x1, !P0 ;  /* 0x00000001ff007807 */ /* 0x002fe20004000000 */
[----:B------:R-:W-:Y:S01]  /*8780*/  UISETP.NE.AND UP0, UPT, UR54, -0x2, UPT ;  /* 0xfffffffe3600788c */ /* 0x000fe2000bf05270 */
[----:B------:R-:W-:Y:S01]  /*8790*/  ISETP.NE.AND P2, PT, R61, RZ, PT ;  /* 0x000000ff3d00720c */ /* 0x000fe20003f45270 */
[----:B------:R-:W-:Y:S01]  /*87a0*/  VIADD R22, R22, 0x1 ;  /* 0x0000000116167836 */ /* 0x000fe20000000000 */
[----:B------:R-:W-:Y:S06]  /*87b0*/  LOP3.LUT R52, R52, R0, RZ, 0x3c, !PT ;  /* 0x0000000034347212 */ /* 0x000fec00078e3cff */
[----:B------:R-:W-:Y:S05]  /*87c0*/  BRA.U !UP0, `(.L_x_124) ;  /* 0x0000000108307547 */ /* 0x000fea000b800000 */
[----:B------:R-:W-:Y:S01]  /*87d0*/  ISETP.NE.U32.OR P0, PT, R65, 0x1, !P2 ;  /* 0x000000014100780c */ /* 0x000fe20005705470 */
[----:B------:R-:W1:Y:S01]  /*87e0*/  S2R R0, SR_CgaCtaId ;  /* 0x0000000000007919 */ /* 0x000e620000008800 */
        /* <DEDUP_REMOVED lines=10> */
.L_x_124:
[----:B------:R-:W-:Y:S01]  /*8890*/  R2UR UR5, R48 ;  /* 0x00000000300572ca */ /* 0x000fe200000e0000 */
[----:B------:R-:W-:Y:S01]  /*88a0*/  UIADD3 UR54, UPT, UPT, UR54, 0x2, URZ ;  /* 0x0000000236367890 */ /* 0x000fe2000fffe0ff */
[----:B------:R-:W-:Y:S01]  /*88b0*/  R2UR UR4, R49 ;  /* 0x00000000310472ca */ /* 0x000fe200000e0000 */
[----:B------:R-:W-:Y:S01]  /*88c0*/  IMAD.MOV.U32 R16, RZ, RZ, R62 ;  /* 0x000000ffff107224 */ /* 0x000fe200078e003e */
[----:B------:R-:W-:Y:S02]  /*88d0*/  LOP3.LUT P0, RZ, R46, 0x1, RZ, 0xc0, !PT ;  /* 0x000000012eff7812 */ /* 0x000fe4000780c0ff */
[----:B------:R-:W-:Y:S02]  /*88e0*/  ISETP.NE.AND P1, PT, R22, 0x2, PT ;  /* 0x000000021600780c */ /* 0x000fe40003f25270 */
[----:B------:R-:W-:Y:S02]  /*88f0*/  LOP3.LUT R50, R50, 0x1, RZ, 0x3c, !PT ;  /* 0x0000000132327812 */ /* 0x000fe400078e3cff */
[----:B-1----:R-:W-:Y:S02]  /*8900*/  SEL R0, RZ, 0x1, P1 ;  /* 0x00000001ff007807 */ /* 0x002fe40000800000 */
[----:B------:R-:W-:Y:S01]  /*8910*/  SEL R22, R22, RZ, P1 ;  /* 0x000000ff16167207 */ /* 0x000fe20000800000 */
[----:B------:R-:W-:Y:S01]  /*8920*/  UIADD3 UR23, UPT, UPT, UR36, UR5, URZ ;  /* 0x0000000524177290 */ /* 0x000fe2000fffe0ff */
[----:B------:R-:W-:Y:S01]  /*8930*/  LOP3.LUT R51, R51, R0, RZ, 0x3c, !PT ;  /* 0x0000000033337212 */ /* 0x000fe200078e3cff */
[----:B------:R-:W-:Y:S02]  /*8940*/  UIADD3 UR27, UPT, UPT, UR37, UR4, URZ ;  /* 0x00000004251b7290 */ /* 0x000fe4000fffe0ff */
[----:B------:R-:W-:Y:S10]  /*8950*/  @P0 BRA `(.L_x_125) ;  /* 0xffffffd800b00947 */ /* 0x000ff4000383ffff */
[----:B------:R-:W-:Y:S05]  /*8960*/  @!P2 BRA `(.L_x_126) ;  /* 0x000000000048a947 */ /* 0x000fea0003800000 */
[----:B------:R-:W1:Y:S02]  /*8970*/  LDCU.64 UR4, c[0x0][0x890] ;  /* 0x00011200ff0477ac */ /* 0x000e640008000a00 */
[----:B-1----:R-:W-:-:S04]  /*8980*/  UISETP.NE.U32.AND UP0, UPT, UR4, URZ, UPT ;  /* 0x000000ff0400728c */ /* 0x002fc8000bf05070 */
[----:B------:R-:W-:-:S09]  /*8990*/  UISETP.NE.AND.EX UP0, UPT, UR5, URZ, UPT, UP0 ;  /* 0x000000ff0500728c */ /* 0x000fd2000bf05300 */
[----:B------:R-:W-:Y:S05]  /*89a0*/  BRA.U UP0, `(.L_x_127) ;  /* 0x00000001000c7547 */ /* 0x000fea000b800000 */
[----:B------:R-:W-:-:S13]  /*89b0*/  FSETP.NEU.AND P0, PT, R26, RZ, PT ;  /* 0x000000ff1a00720b */ /* 0x000fda0003f0d000 */
[----:B------:R-:W-:Y:S05]  /*89c0*/  @!P0 EXIT ;  /* 0x000000000000894d */ /* 0x000fea0003800000 */
[----:B------:R-:W-:Y:S05]  /*89d0*/  BRA `(.L_x_126) ;  /* 0x00000000002c7947 */ /* 0x000fea0003800000 */
.L_x_127:
[----:B------:R-:W-:Y:S01]  /*89e0*/  ISETP.NE.AND P0, PT, R64, RZ, PT ;  /* 0x000000ff4000720c */ /* 0x000fe20003f05270 */
[----:B------:R-:W-:-:S12]  /*89f0*/  BSSY.RECONVERGENT B0, `(.L_x_126) ;  /* 0x0000009000007945 */ /* 0x000fd80003800200 */
[----:B------:R-:W-:Y:S05]  /*8a00*/  @P0 BRA `(.L_x_128) ;  /* 0x0000000000140947 */ /* 0x000fea0003800000 */
[----:B------:R-:W1:Y:S02]  /*8a10*/  LDCU.64 UR4, c[0x0][0x888] ;  /* 0x00011100ff0477ac */ /* 0x000e640008000a00 */
[----:B-1----:R-:W-:-:S04]  /*8a20*/  ISETP.NE.U32.AND P0, PT, RZ, UR4, PT ;  /* 0x00000004ff007c0c */ /* 0x002fc8000bf05070 */
[----:B------:R-:W-:-:S13]  /*8a30*/  ISETP.NE.AND.EX P0, PT, RZ, UR5, PT, P0 ;  /* 0x00000005ff007c0c */ /* 0x000fda000bf05300 */
[----:B------:R-:W-:Y:S05]  /*8a40*/  @!P0 EXIT ;  /* 0x000000000000894d */ /* 0x000fea0003800000 */
[----:B------:R-:W-:Y:S05]  /*8a50*/  BRA `(.L_x_129) ;  /* 0x0000000000087947 */ /* 0x000fea0003800000 */
.L_x_128:
[----:B------:R-:W-:-:S13]  /*8a60*/  FSETP.NEU.AND P0, PT, R26, RZ, PT ;  /* 0x000000ff1a00720b */ /* 0x000fda0003f0d000 */
[----:B------:R-:W-:Y:S05]  /*8a70*/  @!P0 EXIT ;  /* 0x000000000000894d */ /* 0x000fea0003800000 */
.L_x_129:
[----:B------:R-:W-:Y:S05]  /*8a80*/  BSYNC.RECONVERGENT B0 ;  /* 0x0000000000007941 */ /* 0x000fea0003800200 */
.L_x_126:
[----:B------:R-:W1:Y:S01]  /*8a90*/  S2UR UR5, SR_CgaCtaId ;  /* 0x00000000000579c3 */ /* 0x000e620000008800 */
[----:B------:R-:W-:Y:S01]  /*8aa0*/  ULEA UR4, UR55, UR48, 0x3 ;  /* 0x0000003037047291 */ /* 0x000fe2000f8e18ff */
[----:B------:R-:W-:-:S04]  /*8ab0*/  DEPBAR.LE SB0, 0x0 ;  /* 0x000080000000791a */ /* 0x000fc80000000000 */
[----:B------:R-:W-:-:S04]  /*8ac0*/  UIADD3 UR4, UPT, UPT, UR4, 0x1b8, URZ ;  /* 0x000001b804047890 */ /* 0x000fc8000fffe0ff */
[----:B-1----:R-:W-:-:S09]  /*8ad0*/  UPRMT UR4, UR5, 0x654, UR4 ;  /* 0x0000065405047896 */ /* 0x002fd20008000004 */
[----:B------:R-:W-:Y:S01]  /*8ae0*/  SYNCS.ARRIVE.TRANS64.RED.A1T0 RZ, [UR4], RZ ;  /* 0x000000ffffff79a7 */ /* 0x000fe20008100404 */
[----:B------:R-:W-:Y:S05]  /*8af0*/  EXIT ;  /* 0x000000000000794d */ /* 0x000fea0003800000 */
.L_x_20:
[----:B------:R-:W-:Y:S07]  /*8b00*/  MOV R0, UR33 ;  /* 0x0000002100007c02 */ /* 0x000fee0008000f00 */
.L_x_130:
[----:B-1----:R1:W3:Y:S02]  /*8b10*/  SYNCS.PHASECHK.TRANS64.TRYWAIT P0, [R0+URZ+0xd0], R4 ;  /* 0x0000d004000075a7 */ /* 0x0022e400080011ff */
[----:B---3--:R-:W-:Y:S05]  /*8b20*/  @!P0 NANOSLEEP.SYNCS 0x989680 ;  /* 0x009896800000895d */ /* 0x008fea0003900000 */
[----:B------:R-:W3:Y:S02]  /*8b30*/  @!P0 SYNCS.PHASECHK.TRANS64 P0, [R0+URZ+0xd0], R4 ;  /* 0x0000d004000085a7 */ /* 0x000ee400080010ff */
[----:B---3--:R-:W-:Y:S05]  /*8b40*/  @!P0 BRA `(.L_x_130) ;  /* 0xfffffffc00f08947 */ /* 0x008fea000383ffff */
[----:B------:R-:W-:Y:S05]  /*8b50*/  BRA `(.L_x_19) ;  /* 0xffffff9000947947 */ /* 0x000fea000383ffff */
.L_x_26:
[----:B-1----:R-:W-:Y:S07]  /*8b60*/  MOV R0, UR25 ;  /* 0x0000001900007c02 */ /* 0x002fee0008000f00 */
.L_x_131:
[----:B-1----:R1:W2:Y:S02]  /*8b70*/  SYNCS.PHASECHK.TRANS64.TRYWAIT P0, [R0+URZ+0xd0], R4 ;  /* 0x0000d004000075a7 */ /* 0x0022a400080011ff */
[----:B--2---:R-:W-:Y:S05]  /*8b80*/  @!P0 NANOSLEEP.SYNCS 0x989680 ;  /* 0x009896800000895d */ /* 0x004fea0003900000 */
[----:B------:R-:W2:Y:S02]  /*8b90*/  @!P0 SYNCS.PHASECHK.TRANS64 P0, [R0+URZ+0xd0], R4 ;  /* 0x0000d004000085a7 */ /* 0x000ea400080010ff */
[----:B--2---:R-:W-:Y:S05]  /*8ba0*/  @!P0 BRA `(.L_x_131) ;  /* 0xfffffffc00f08947 */ /* 0x004fea000383ffff */
[----:B------:R-:W-:Y:S05]  /*8bb0*/  BRA `(.L_x_25) ;  /* 0xffffff9400a87947 */ /* 0x000fea000383ffff */
.L_x_30:
[----:B-1----:R-:W-:-:S07]  /*8bc0*/  MOV R0, UR36 ;  /* 0x0000002400007c02 */ /* 0x002fce0008000f00 */
.L_x_132:
[----:B-1----:R1:W2:Y:S02]  /*8bd0*/  SYNCS.PHASECHK.TRANS64.TRYWAIT P0, [R0+URZ+0x1e0], R3 ;  /* 0x0001e003000075a7 */ /* 0x0022a400080011ff */
[----:B--2---:R-:W-:Y:S05]  /*8be0*/  @!P0 NANOSLEEP.SYNCS 0x989680 ;  /* 0x009896800000895d */ /* 0x004fea0003900000 */
[----:B------:R-:W2:Y:S02]  /*8bf0*/  @!P0 SYNCS.PHASECHK.TRANS64 P0, [R0+URZ+0x1e0], R3 ;  /* 0x0001e003000085a7 */ /* 0x000ea400080010ff */
[----:B--2---:R-:W-:Y:S05]  /*8c00*/  @!P0 BRA `(.L_x_132) ;  /* 0xfffffffc00f08947 */ /* 0x004fea000383ffff */
[----:B------:R-:W-:Y:S05]  /*8c10*/  BRA `(.L_x_133) ;  /* 0xffffff9800607947 */ /* 0x000fea000383ffff */
.L_x_34:
[----:B------:R-:W-:-:S07]  /*8c20*/  MOV R0, UR4 ;  /* 0x0000000400007c02 */ /* 0x000fce0008000f00 */
.L_x_134:
[----:B-1----:R1:W2:Y:S02]  /*8c30*/  SYNCS.PHASECHK.TRANS64.TRYWAIT P0, [R0+URZ], R2 ;  /* 0x00000002000075a7 */ /* 0x0022a400080011ff */
[----:B--2---:R-:W-:Y:S05]  /*8c40*/  @!P0 NANOSLEEP.SYNCS 0x989680 ;  /* 0x009896800000895d */ /* 0x004fea0003900000 */
[----:B------:R-:W2:Y:S02]  /*8c50*/  @!P0 SYNCS.PHASECHK.TRANS64 P0, [R0+URZ], R2 ;  /* 0x00000002000085a7 */ /* 0x000ea400080010ff */
[----:B--2---:R-:W-:Y:S05]  /*8c60*/  @!P0 BRA `(.L_x_134) ;  /* 0xfffffffc00f08947 */ /* 0x004fea000383ffff */
[----:B------:R-:W-:Y:S05]  /*8c70*/  BRA `(.L_x_135) ;  /* 0xffffff9c00f47947 */ /* 0x000fea000383ffff */
.L_x_35:
[----:B------:R-:W-:-:S07]  /*8c80*/  MOV R0, UR5 ;  /* 0x0000000500007c02 */ /* 0x000fce0008000f00 */
.L_x_136:
[----:B-1----:R1:W2:Y:S02]  /*8c90*/  SYNCS.PHASECHK.TRANS64.TRYWAIT P0, [R0+URZ], R2 ;  /* 0x00000002000075a7 */ /* 0x0022a400080011ff */
[----:B--2---:R-:W-:Y:S05]  /*8ca0*/  @!P0 NANOSLEEP.SYNCS 0x989680 ;  /* 0x009896800000895d */ /* 0x004fea0003900000 */
[----:B------:R-:W2:Y:S02]  /*8cb0*/  @!P0 SYNCS.PHASECHK.TRANS64 P0, [R0+URZ], R2 ;  /* 0x00000002000085a7 */ /* 0x000ea400080010ff */
[----:B--2---:R-:W-:Y:S05]  /*8cc0*/  @!P0 BRA `(.L_x_136) ;  /* 0xfffffffc00f08947 */ /* 0x004fea000383ffff */
[----:B------:R-:W-:Y:S05]  /*8cd0*/  BRA `(.L_x_137) ;  /* 0xffffffa000047947 */ /* 0x000fea000383ffff */
.L_x_36:
[----:B------:R-:W-:-:S07]  /*8ce0*/  MOV R0, UR5 ;  /* 0x0000000500007c02 */ /* 0x000fce0008000f00 */
.L_x_138:
[----:B-1----:R1:W2:Y:S02]  /*8cf0*/  SYNCS.PHASECHK.TRANS64.TRYWAIT P0, [R0+URZ], R2 ;  /* 0x00000002000075a7 */ /* 0x0022a400080011ff */
[----:B--2---:R-:W-:Y:S05]  /*8d00*/  @!P0 NANOSLEEP.SYNCS 0x989680 ;  /* 0x009896800000895d */ /* 0x004fea0003900000 */
[----:B------:R-:W2:Y:S02]  /*8d10*/  @!P0 SYNCS.PHASECHK.TRANS64 P0, [R0+URZ], R2 ;  /* 0x00000002000085a7 */ /* 0x000ea400080010ff */
[----:B--2---:R-:W-:Y:S05]  /*8d20*/  @!P0 BRA `(.L_x_138) ;  /* 0xfffffffc00f08947 */ /* 0x004fea000383ffff */
[----:B------:R-:W-:Y:S05]  /*8d30*/  BRA `(.L_x_139) ;  /* 0xffffffa000147947 */ /* 0x000fea000383ffff */
.L_x_37:
[----:B------:R-:W-:-:S07]  /*8d40*/  MOV R0, UR5 ;  /* 0x0000000500007c02 */ /* 0x000fce0008000f00 */
.L_x_140:
[----:B-1----:R1:W2:Y:S02]  /*8d50*/  SYNCS.PHASECHK.TRANS64.TRYWAIT P0, [R0+URZ], R2 ;  /* 0x00000002000075a7 */ /* 0x0022a400080011ff */
[----:B--2---:R-:W-:Y:S05]  /*8d60*/  @!P0 NANOSLEEP.SYNCS 0x989680 ;  /* 0x009896800000895d */ /* 0x004fea0003900000 */
[----:B------:R-:W2:Y:S02]  /*8d70*/  @!P0 SYNCS.PHASECHK.TRANS64 P0, [R0+URZ], R2 ;  /* 0x00000002000085a7 */ /* 0x000ea400080010ff */
[----:B--2---:R-:W-:Y:S05]  /*8d80*/  @!P0 BRA `(.L_x_140) ;  /* 0xfffffffc00f08947 */ /* 0x004fea000383ffff */
[----:B------:R-:W-:Y:S05]  /*8d90*/  BRA `(.L_x_141) ;  /* 0xffffffa000247947 */ /* 0x000fea000383ffff */
.L_x_38:
[----:B------:R-:W-:-:S07]  /*8da0*/  MOV R0, UR5 ;  /* 0x0000000500007c02 */ /* 0x000fce0008000f00 */
.L_x_142:
[----:B-1----:R1:W2:Y:S02]  /*8db0*/  SYNCS.PHASECHK.TRANS64.TRYWAIT P0, [R0+URZ], R2 ;  /* 0x00000002000075a7 */ /* 0x0022a400080011ff */
[----:B--2---:R-:W-:Y:S05]  /*8dc0*/  @!P0 NANOSLEEP.SYNCS 0x989680 ;  /* 0x009896800000895d */ /* 0x004fea0003900000 */
[----:B------:R-:W2:Y:S02]  /*8dd0*/  @!P0 SYNCS.PHASECHK.TRANS64 P0, [R0+URZ], R2 ;  /* 0x00000002000085a7 */ /* 0x000ea400080010ff */
[----:B--2---:R-:W-:Y:S05]  /*8de0*/  @!P0 BRA `(.L_x_142) ;  /* 0xfffffffc00f08947 */ /* 0x004fea000383ffff */
[----:B------:R-:W-:Y:S05]  /*8df0*/  BRA `(.L_x_143) ;  /* 0xffffffa000347947 */ /* 0x000fea000383ffff */
.L_x_39:
[----:B------:R-:W-:-:S07]  /*8e00*/  MOV R0, UR5 ;  /* 0x0000000500007c02 */ /* 0x000fce0008000f00 */
.L_x_144:
[----:B-1----:R1:W2:Y:S02]  /*8e10*/  SYNCS.PHASECHK.TRANS64.TRYWAIT P0, [R0+URZ], R2 ;  /* 0x00000002000075a7 */ /* 0x0022a400080011ff */
[----:B--2---:R-:W-:Y:S05]  /*8e20*/  @!P0 NANOSLEEP.SYNCS 0x989680 ;  /* 0x009896800000895d */ /* 0x004fea0003900000 */
[----:B------:R-:W2:Y:S02]  /*8e30*/  @!P0 SYNCS.PHASECHK.TRANS64 P0, [R0+URZ], R2 ;  /* 0x00000002000085a7 */ /* 0x000ea400080010ff */
[----:B--2---:R-:W-:Y:S05]  /*8e40*/  @!P0 BRA `(.L_x_144) ;  /* 0xfffffffc00f08947 */ /* 0x004fea000383ffff */
[----:B------:R-:W-:Y:S05]  /*8e50*/  BRA `(.L_x_145) ;  /* 0xffffffa000447947 */ /* 0x000fea000383ffff */
.L_x_40:
[----:B------:R-:W-:-:S07]  /*8e60*/  MOV R0, UR5 ;  /* 0x0000000500007c02 */ /* 0x000fce0008000f00 */
.L_x_146:
[----:B-1----:R1:W2:Y:S02]  /*8e70*/  SYNCS.PHASECHK.TRANS64.TRYWAIT P0, [R0+URZ], R2 ;  /* 0x00000002000075a7 */ /* 0x0022a400080011ff */
[----:B--2---:R-:W-:Y:S05]  /*8e80*/  @!P0 NANOSLEEP.SYNCS 0x989680 ;  /* 0x009896800000895d */ /* 0x004fea0003900000 */
[----:B------:R-:W2:Y:S02]  /*8e90*/  @!P0 SYNCS.PHASECHK.TRANS64 P0, [R0+URZ], R2 ;  /* 0x00000002000085a7 */ /* 0x000ea400080010ff */
[----:B--2---:R-:W-:Y:S05]  /*8ea0*/  @!P0 BRA `(.L_x_146) ;  /* 0xfffffffc00f08947 */ /* 0x004fea000383ffff */
[----:B------:R-:W-:Y:S05]  /*8eb0*/  BRA `(.L_x_147) ;  /* 0xffffffa000547947 */ /* 0x000fea000383ffff */
.L_x_41:
[----:B------:R-:W-:-:S07]  /*8ec0*/  MOV R0, UR5 ;  /* 0x0000000500007c02 */ /* 0x000fce0008000f00 */
.L_x_148:
[----:B-1----:R1:W2:Y:S02]  /*8ed0*/  SYNCS.PHASECHK.TRANS64.TRYWAIT P0, [R0+URZ], R2 ;  /* 0x00000002000075a7 */ /* 0x0022a400080011ff */
[----:B--2---:R-:W-:Y:S05]  /*8ee0*/  @!P0 NANOSLEEP.SYNCS 0x989680 ;  /* 0x009896800000895d */ /* 0x004fea0003900000 */
[----:B------:R-:W2:Y:S02]  /*8ef0*/  @!P0 SYNCS.PHASECHK.TRANS64 P0, [R0+URZ], R2 ;  /* 0x00000002000085a7 */ /* 0x000ea400080010ff */
[----:B--2---:R-:W-:Y:S05]  /*8f00*/  @!P0 BRA `(.L_x_148) ;  /* 0xfffffffc00f08947 */ /* 0x004fea000383ffff */
[----:B------:R-:W-:Y:S05]  /*8f10*/  BRA `(.L_x_149) ;  /* 0xffffffa000647947 */ /* 0x000fea000383ffff */
.L_x_42:
[----:B------:R-:W-:-:S07]  /*8f20*/  MOV R0, UR5 ;  /* 0x0000000500007c02 */ /* 0x000fce0008000f00 */
.L_x_150:
[----:B-1----:R1:W2:Y:S02]  /*8f30*/  SYNCS.PHASECHK.TRANS64.TRYWAIT P0, [R0+URZ], R2 ;  /* 0x00000002000075a7 */ /* 0x0022a400080011ff */
[----:B--2---:R-:W-:Y:S05]  /*8f40*/  @!P0 NANOSLEEP.SYNCS 0x989680 ;  /* 0x009896800000895d */ /* 0x004fea0003900000 */
[----:B------:R-:W2:Y:S02]  /*8f50*/  @!P0 SYNCS.PHASECHK.TRANS64 P0, [R0+URZ], R2 ;  /* 0x00000002000085a7 */ /* 0x000ea400080010ff */
[----:B--2---:R-:W-:Y:S05]  /*8f60*/  @!P0 BRA `(.L_x_150) ;  /* 0xfffffffc00f08947 */ /* 0x004fea000383ffff */
[----:B------:R-:W-:Y:S05]  /*8f70*/  BRA `(.L_x_151) ;  /* 0xffffffa000747947 */ /* 0x000fea000383ffff */
.L_x_43:
[----:B------:R-:W-:-:S07]  /*8f80*/  MOV R0, UR5 ;  /* 0x0000000500007c02 */ /* 0x000fce0008000f00 */
.L_x_152:
[----:B-1----:R1:W2:Y:S02]  /*8f90*/  SYNCS.PHASECHK.TRANS64.TRYWAIT P0, [R0+URZ], R2 ;  /* 0x00000002000075a7 */ /* 0x0022a400080011ff */
[----:B--2---:R-:W-:Y:S05]  /*8fa0*/  @!P0 NANOSLEEP.SYNCS 0x989680 ;  /* 0x009896800000895d */ /* 0x004fea0003900000 */
[----:B------:R-:W2:Y:S02]  /*8fb0*/  @!P0 SYNCS.PHASECHK.TRANS64 P0, [R0+URZ], R2 ;  /* 0x00000002000085a7 */ /* 0x000ea400080010ff */
[----:B--2---:R-:W-:Y:S05]  /*8fc0*/  @!P0 BRA `(.L_x_152) ;  /* 0xfffffffc00f08947 */ /* 0x004fea000383ffff */
[----:B------:R-:W-:Y:S05]  /*8fd0*/  BRA `(.L_x_153) ;  /* 0xffffffa000847947 */ /* 0x000fea000383ffff */
.L_x_44:
[----:B------:R-:W-:-:S07]  /*8fe0*/  MOV R0, UR5 ;  /* 0x0000000500007c02 */ /* 0x000fce0008000f00 */
.L_x_154:
[----:B-1----:R1:W2:Y:S02]  /*8ff0*/  SYNCS.PHASECHK.TRANS64.TRYWAIT P0, [R0+URZ], R2 ;  /* 0x00000002000075a7 */ /* 0x0022a400080011ff */
[----:B--2---:R-:W-:Y:S05]  /*9000*/  @!P0 NANOSLEEP.SYNCS 0x989680 ;  /* 0x009896800000895d */ /* 0x004fea0003900000 */
[----:B------:R-:W2:Y:S02]  /*9010*/  @!P0 SYNCS.PHASECHK.TRANS64 P0, [R0+URZ], R2 ;  /* 0x00000002000085a7 */ /* 0x000ea400080010ff */
[----:B--2---:R-:W-:Y:S05]  /*9020*/  @!P0 BRA `(.L_x_154) ;  /* 0xfffffffc00f08947 */ /* 0x004fea000383ffff */
[----:B------:R-:W-:Y:S05]  /*9030*/  BRA `(.L_x_155) ;  /* 0xffffffa000947947 */ /* 0x000fea000383ffff */
.L_x_45:
[----:B------:R-:W-:-:S07]  /*9040*/  MOV R0, UR5 ;  /* 0x0000000500007c02 */ /* 0x000fce0008000f00 */
.L_x_156:
[----:B-1----:R1:W2:Y:S02]  /*9050*/  SYNCS.PHASECHK.TRANS64.TRYWAIT P0, [R0+URZ], R2 ;  /* 0x00000002000075a7 */ /* 0x0022a400080011ff */
[----:B--2---:R-:W-:Y:S05]  /*9060*/  @!P0 NANOSLEEP.SYNCS 0x989680 ;  /* 0x009896800000895d */ /* 0x004fea0003900000 */
[----:B------:R-:W2:Y:S02]  /*9070*/  @!P0 SYNCS.PHASECHK.TRANS64 P0, [R0+URZ], R2 ;  /* 0x00000002000085a7 */ /* 0x000ea400080010ff */
[----:B--2---:R-:W-:Y:S05]  /*9080*/  @!P0 BRA `(.L_x_156) ;  /* 0xfffffffc00f08947 */ /* 0x004fea000383ffff */
[----:B------:R-:W-:Y:S05]  /*9090*/  BRA `(.L_x_157) ;  /* 0xffffffa000a47947 */ /* 0x000fea000383ffff */
.L_x_46:
[----:B------:R-:W-:-:S07]  /*90a0*/  MOV R0, UR5 ;  /* 0x0000000500007c02 */ /* 0x000fce0008000f00 */
.L_x_158:
[----:B-1----:R1:W2:Y:S02]  /*90b0*/  SYNCS.PHASECHK.TRANS64.TRYWAIT P0, [R0+URZ], R2 ;  /* 0x00000002000075a7 */ /* 0x0022a400080011ff */
[----:B--2---:R-:W-:Y:S05]  /*90c0*/  @!P0 NANOSLEEP.SYNCS 0x989680 ;  /* 0x009896800000895d */ /* 0x004fea0003900000 */
[----:B------:R-:W2:Y:S02]  /*90d0*/  @!P0 SYNCS.PHASECHK.TRANS64 P0, [R0+URZ], R2 ;  /* 0x00000002000085a7 */ /* 0x000ea400080010ff */
[----:B--2---:R-:W-:Y:S05]  /*90e0*/  @!P0 BRA `(.L_x_158) ;  /* 0xfffffffc00f08947 */ /* 0x004fea000383ffff */
[----:B------:R-:W-:Y:S05]  /*90f0*/  BRA `(.L_x_159) ;  /* 0xffffffa000b47947 */ /* 0x000fea000383ffff */
.L_x_47:
[----:B------:R-:W-:-:S07]  /*9100*/  MOV R0, UR5 ;  /* 0x0000000500007c02 */ /* 0x000fce0008000f00 */
.L_x_160:
[----:B-1----:R1:W2:Y:S02]  /*9110*/  SYNCS.PHASECHK.TRANS64.TRYWAIT P0, [R0+URZ], R2 ;  /* 0x00000002000075a7 */ /* 0x0022a400080011ff */
[----:B--2---:R-:W-:Y:S05]  /*9120*/  @!P0 NANOSLEEP.SYNCS 0x989680 ;  /* 0x009896800000895d */ /* 0x004fea0003900000 */
[----:B------:R-:W2:Y:S02]  /*9130*/  @!P0 SYNCS.PHASECHK.TRANS64 P0, [R0+URZ], R2 ;  /* 0x00000002000085a7 */ /* 0x000ea400080010ff */
[----:B--2---:R-:W-:Y:S05]  /*9140*/  @!P0 BRA `(.L_x_160) ;  /* 0xfffffffc00f08947 */ /* 0x004fea000383ffff */
[----:B------:R-:W-:Y:S05]  /*9150*/  BRA `(.L_x_161) ;  /* 0xffffffa000c47947 */ /* 0x000fea000383ffff */
.L_x_48:
[----:B------:R-:W-:-:S07]  /*9160*/  MOV R0, UR5 ;  /* 0x0000000500007c02 */ /* 0x000fce0008000f00 */
.L_x_162:
[----:B-1----:R1:W2:Y:S02]  /*9170*/  SYNCS.PHASECHK.TRANS64.TRYWAIT P0, [R0+URZ], R2 ;  /* 0x00000002000075a7 */ /* 0x0022a400080011ff */
[----:B--2---:R-:W-:Y:S05]  /*9180*/  @!P0 NANOSLEEP.SYNCS 0x989680 ;  /* 0x009896800000895d */ /* 0x004fea0003900000 */
[----:B------:R-:W2:Y:S02]  /*9190*/  @!P0 SYNCS.PHASECHK.TRANS64 P0, [R0+URZ], R2 ;  /* 0x00000002000085a7 */ /* 0x000ea400080010ff */
[----:B--2---:R-:W-:Y:S05]  /*91a0*/  @!P0 BRA `(.L_x_162) ;  /* 0xfffffffc00f08947 */ /* 0x004fea000383ffff */
[----:B------:R-:W-:Y:S05]  /*91b0*/  BRA `(.L_x_163) ;  /* 0xffffffa000d47947 */ /* 0x000fea000383ffff */
.L_x_49:
[----:B------:R-:W-:-:S07]  /*91c0*/  MOV R0, UR5 ;  /* 0x0000000500007c02 */ /* 0x000fce0008000f00 */
.L_x_164:
[----:B-1----:R1:W2:Y:S02]  /*91d0*/  SYNCS.PHASECHK.TRANS64.TRYWAIT P0, [R0+URZ], R2 ;  /* 0x00000002000075a7 */ /* 0x0022a400080011ff */
[----:B--2---:R-:W-:Y:S05]  /*91e0*/  @!P0 NANOSLEEP.SYNCS 0x989680 ;  /* 0x009896800000895d */ /* 0x004fea0003900000 */
[----:B------:R-:W2:Y:S02]  /*91f0*/  @!P0 SYNCS.PHASECHK.TRANS64 P0, [R0+URZ], R2 ;  /* 0x00000002000085a7 */ /* 0x000ea400080010ff */
[----:B--2---:R-:W-:Y:S05]  /*9200*/  @!P0 BRA `(.L_x_164) ;  /* 0xfffffffc00f08947 */ /* 0x004fea000383ffff */
[----:B------:R-:W-:Y:S05]  /*9210*/  BRA `(.L_x_165) ;  /* 0xffffffa000e47947 */ /* 0x000fea000383ffff */
.L_x_50:
[----:B------:R-:W-:-:S07]  /*9220*/  MOV R0, UR5 ;  /* 0x0000000500007c02 */ /* 0x000fce0008000f00 */
.L_x_166:
[----:B-1----:R1:W2:Y:S02]  /*9230*/  SYNCS.PHASECHK.TRANS64.TRYWAIT P0, [R0+URZ], R2 ;  /* 0x00000002000075a7 */ /* 0x0022a400080011ff */
[----:B--2---:R-:W-:Y:S05]  /*9240*/  @!P0 NANOSLEEP.SYNCS 0x989680 ;  /* 0x009896800000895d */ /* 0x004fea0003900000 */
[----:B------:R-:W2:Y:S02]  /*9250*/  @!P0 SYNCS.PHASECHK.TRANS64 P0, [R0+URZ], R2 ;  /* 0x00000002000085a7 */ /* 0x000ea400080010ff */
[----:B--2---:R-:W-:Y:S05]  /*9260*/  @!P0 BRA `(.L_x_166) ;  /* 0xfffffffc00f08947 */ /* 0x004fea000383ffff */
[----:B------:R-:W-:Y:S05]  /*9270*/  BRA `(.L_x_167) ;  /* 0xffffffa000f47947 */ /* 0x000fea000383ffff */
.L_x_51:
[----:B------:R-:W-:-:S07]  /*9280*/  MOV R0, UR5 ;  /* 0x0000000500007c02 */ /* 0x000fce0008000f00 */
.L_x_168:
[----:B-1----:R1:W2:Y:S02]  /*9290*/  SYNCS.PHASECHK.TRANS64.TRYWAIT P0, [R0+URZ], R2 ;  /* 0x00000002000075a7 */ /* 0x0022a400080011ff */
[----:B--2---:R-:W-:Y:S05]  /*92a0*/  @!P0 NANOSLEEP.SYNCS 0x989680 ;  /* 0x009896800000895d */ /* 0x004fea0003900000 */
[----:B------:R-:W2:Y:S02]  /*92b0*/  @!P0 SYNCS.PHASECHK.TRANS64 P0, [R0+URZ], R2 ;  /* 0x00000002000085a7 */ /* 0x000ea400080010ff */
[----:B--2---:R-:W-:Y:S05]  /*92c0*/  @!P0 BRA `(.L_x_168) ;  /* 0xfffffffc00f08947 */ /* 0x004fea000383ffff */
[----:B------:R-:W-:Y:S05]  /*92d0*/  BRA `(.L_x_169) ;  /* 0xffffffa400047947 */ /* 0x000fea000383ffff */
.L_x_52:
[----:B------:R-:W-:-:S07]  /*92e0*/  MOV R0, UR5 ;  /* 0x0000000500007c02 */ /* 0x000fce0008000f00 */
.L_x_170:
[----:B-1----:R1:W2:Y:S02]  /*92f0*/  SYNCS.PHASECHK.TRANS64.TRYWAIT P0, [R0+URZ], R2 ;  /* 0x00000002000075a7 */ /* 0x0022a400080011ff */
[----:B--2---:R-:W-:Y:S05]  /*9300*/  @!P0 NANOSLEEP.SYNCS 0x989680 ;  /* 0x009896800000895d */ /* 0x004fea0003900000 */
[----:B------:R-:W2:Y:S02]  /*9310*/  @!P0 SYNCS.PHASECHK.TRANS64 P0, [R0+URZ], R2 ;  /* 0x00000002000085a7 */ /* 0x000ea400080010ff */
[----:B--2---:R-:W-:Y:S05]  /*9320*/  @!P0 BRA `(.L_x_170) ;  /* 0xfffffffc00f08947 */ /* 0x004fea000383ffff */
[----:B------:R-:W-:Y:S05]  /*9330*/  BRA `(.L_x_171) ;  /* 0xffffffa400147947 */ /* 0x000fea000383ffff */
.L_x_53:
[----:B------:R-:W-:-:S07]  /*9340*/  MOV R0, UR5 ;  /* 0x0000000500007c02 */ /* 0x000fce0008000f00 */
.L_x_172:
[----:B-1----:R1:W2:Y:S02]  /*9350*/  SYNCS.PHASECHK.TRANS64.TRYWAIT P0, [R0+URZ], R2 ;  /* 0x00000002000075a7 */ /* 0x0022a400080011ff */
[----:B--2---:R-:W-:Y:S05]  /*9360*/  @!P0 NANOSLEEP.SYNCS 0x989680 ;  /* 0x009896800000895d */ /* 0x004fea0003900000 */
[----:B------:R-:W2:Y:S02]  /*9370*/  @!P0 SYNCS.PHASECHK.TRANS64 P0, [R0+URZ], R2 ;  /* 0x00000002000085a7 */ /* 0x000ea400080010ff */
[----:B--2---:R-:W-:Y:S05]  /*9380*/  @!P0 BRA `(.L_x_172) ;  /* 0xfffffffc00f08947 */ /* 0x004fea000383ffff */
[----:B------:R-:W-:Y:S05]  /*9390*/  BRA `(.L_x_173) ;  /* 0xffffffa400247947 */ /* 0x000fea000383ffff */
.L_x_54:
[----:B------:R-:W-:-:S07]  /*93a0*/  MOV R0, UR5 ;  /* 0x0000000500007c02 */ /* 0x000fce0008000f00 */
.L_x_174:
[----:B-1----:R1:W2:Y:S02]  /*93b0*/  SYNCS.PHASECHK.TRANS64.TRYWAIT P0, [R0+URZ], R2 ;  /* 0x00000002000075a7 */ /* 0x0022a400080011ff */
[----:B--2---:R-:W-:Y:S05]  /*93c0*/  @!P0 NANOSLEEP.SYNCS 0x989680 ;  /* 0x009896800000895d */ /* 0x004fea0003900000 */
[----:B------:R-:W2:Y:S02]  /*93d0*/  @!P0 SYNCS.PHASECHK.TRANS64 P0, [R0+URZ], R2 ;  /* 0x00000002000085a7 */ /* 0x000ea400080010ff */
[----:B--2---:R-:W-:Y:S05]  /*93e0*/  @!P0 BRA `(.L_x_174) ;  /* 0xfffffffc00f08947 */ /* 0x004fea000383ffff */
[----:B------:R-:W-:Y:S05]  /*93f0*/  BRA `(.L_x_175) ;  /* 0xffffffa400347947 */ /* 0x000fea000383ffff */
.L_x_55:
[----:B------:R-:W-:-:S07]  /*9400*/  MOV R0, UR5 ;  /* 0x0000000500007c02 */ /* 0x000fce0008000f00 */
.L_x_176:
[----:B-1----:R1:W2:Y:S02]  /*9410*/  SYNCS.PHASECHK.TRANS64.TRYWAIT P0, [R0+URZ], R2 ;  /* 0x00000002000075a7 */ /* 0x0022a400080011ff */
[----:B--2---:R-:W-:Y:S05]  /*9420*/  @!P0 NANOSLEEP.SYNCS 0x989680 ;  /* 0x009896800000895d */ /* 0x004fea0003900000 */
[----:B------:R-:W2:Y:S02]  /*9430*/  @!P0 SYNCS.PHASECHK.TRANS64 P0, [R0+URZ], R2 ;  /* 0x00000002000085a7 */ /* 0x000ea400080010ff */
[----:B--2---:R-:W-:Y:S05]  /*9440*/  @!P0 BRA `(.L_x_176) ;  /* 0xfffffffc00f08947 */ /* 0x004fea000383ffff */
[----:B------:R-:W-:Y:S05]  /*9450*/  BRA `(.L_x_177) ;  /* 0xffffffa400447947 */ /* 0x000fea000383ffff */
.L_x_56:
[----:B------:R-:W-:-:S07]  /*9460*/  MOV R0, UR5 ;  /* 0x0000000500007c02 */ /* 0x000fce0008000f00 */
.L_x_178:
[----:B-1----:R1:W2:Y:S02]  /*9470*/  SYNCS.PHASECHK.TRANS64.TRYWAIT P0, [R0+URZ], R2 ;  /* 0x00000002000075a7 */ /* 0x0022a400080011ff */
[----:B--2---:R-:W-:Y:S05]  /*9480*/  @!P0 NANOSLEEP.SYNCS 0x989680 ;  /* 0x009896800000895d */ /* 0x004fea0003900000 */
[----:B------:R-:W2:Y:S02]  /*9490*/  @!P0 SYNCS.PHASECHK.TRANS64 P0, [R0+URZ], R2 ;  /* 0x00000002000085a7 */ /* 0x000ea400080010ff */
[----:B--2---:R-:W-:Y:S05]  /*94a0*/  @!P0 BRA `(.L_x_178) ;  /* 0xfffffffc00f08947 */ /* 0x004fea000383ffff */
[----:B------:R-:W-:Y:S05]  /*94b0*/  BRA `(.L_x_179) ;  /* 0xffffffa400547947 */ /* 0x000fea000383ffff */
.L_x_57:
[----:B------:R-:W-:-:S07]  /*94c0*/  MOV R0, UR5 ;  /* 0x0000000500007c02 */ /* 0x000fce0008000f00 */
.L_x_180:
[----:B-1----:R1:W2:Y:S02]  /*94d0*/  SYNCS.PHASECHK.TRANS64.TRYWAIT P0, [R0+URZ], R2 ;  /* 0x00000002000075a7 */ /* 0x0022a400080011ff */
[----:B--2---:R-:W-:Y:S05]  /*94e0*/  @!P0 NANOSLEEP.SYNCS 0x989680 ;  /* 0x009896800000895d */ /* 0x004fea0003900000 */
[----:B------:R-:W2:Y:S02]  /*94f0*/  @!P0 SYNCS.PHASECHK.TRANS64 P0, [R0+URZ], R2 ;  /* 0x00000002000085a7 */ /* 0x000ea400080010ff */
[----:B--2---:R-:W-:Y:S05]  /*9500*/  @!P0 BRA `(.L_x_180) ;  /* 0xfffffffc00f08947 */ /* 0x004fea000383ffff */
[----:B------:R-:W-:Y:S05]  /*9510*/  BRA `(.L_x_181) ;  /* 0xffffffa400647947 */ /* 0x000fea000383ffff */
.L_x_58:
[----:B------:R-:W-:-:S07]  /*9520*/  MOV R0, UR5 ;  /* 0x0000000500007c02 */ /* 0x000fce0008000f00 */
.L_x_182:
[----:B-1----:R1:W2:Y:S02]  /*9530*/  SYNCS.PHASECHK.TRANS64.TRYWAIT P0, [R0+URZ], R2 ;  /* 0x00000002000075a7 */ /* 0x0022a400080011ff */
[----:B--2---:R-:W-:Y:S05]  /*9540*/  @!P0 NANOSLEEP.SYNCS 0x989680 ;  /* 0x009896800000895d */ /* 0x004fea0003900000 */
[----:B------:R-:W2:Y:S02]  /*9550*/  @!P0 SYNCS.PHASECHK.TRANS64 P0, [R0+URZ], R2 ;  /* 0x00000002000085a7 */ /* 0x000ea400080010ff */
[----:B--2---:R-:W-:Y:S05]  /*9560*/  @!P0 BRA `(.L_x_182) ;  /* 0xfffffffc00f08947 */ /* 0x004fea000383ffff */
[----:B------:R-:W-:Y:S05]  /*9570*/  BRA `(.L_x_183) ;  /* 0xffffffa400747947 */ /* 0x000fea000383ffff */
.L_x_61:
[----:B------:R-:W-:-:S07]  /*9580*/  MOV R4, UR4 ;  /* 0x0000000400047c02 */ /* 0x000fce0008000f00 */
.L_x_184:
[----:B--2---:R2:W3:Y:S02]  /*9590*/  SYNCS.PHASECHK.TRANS64.TRYWAIT P1, [R4+URZ+0x1e8], R6 ;  /* 0x0001e806040075a7 */ /* 0x0044e400080211ff */
[----:B---3--:R-:W-:Y:S05]  /*95a0*/  @!P1 NANOSLEEP.SYNCS 0x989680 ;  /* 0x009896800000995d */ /* 0x008fea0003900000 */
[----:B------:R-:W3:Y:S02]  /*95b0*/  @!P1 SYNCS.PHASECHK.TRANS64 P1, [R4+URZ+0x1e8], R6 ;  /* 0x0001e806040095a7 */ /* 0x000ee400080210ff */
[----:B---3--:R-:W-:Y:S05]  /*95c0*/  @!P1 BRA `(.L_x_184) ;  /* 0xfffffffc00f09947 */ /* 0x008fea000383ffff */
[----:B------:R-:W-:Y:S05]  /*95d0*/  BRA `(.L_x_185) ;  /* 0xffffffa400e47947 */ /* 0x000fea000383ffff */
.L_x_62:
[----:B--2---:R-:W-:-:S07]  /*95e0*/  MOV R4, UR4 ;  /* 0x0000000400047c02 */ /* 0x004fce0008000f00 */
.L_x_186:
[----:B--2---:R2:W3:Y:S02]  /*95f0*/  SYNCS.PHASECHK.TRANS64.TRYWAIT P1, [R4+URZ+0x1e0], R5 ;  /* 0x0001e005040075a7 */ /* 0x0044e400080211ff */
[----:B---3--:R-:W-:Y:S05]  /*9600*/  @!P1 NANOSLEEP.SYNCS 0x989680 ;  /* 0x009896800000995d */ /* 0x008fea0003900000 */
[----:B------:R-:W3:Y:S02]  /*9610*/  @!P1 SYNCS.PHASECHK.TRANS64 P1, [R4+URZ+0x1e0], R5 ;  /* 0x0001e005040095a7 */ /* 0x000ee400080210ff */
[----:B---3--:R-:W-:Y:S05]  /*9620*/  @!P1 BRA `(.L_x_186) ;  /* 0xfffffffc00f09947 */ /* 0x008fea000383ffff */
[----:B------:R-:W-:Y:S05]  /*9630*/  BRA `(.L_x_187) ;  /* 0xffffffa400ec7947 */ /* 0x000fea000383ffff */
.L_x_70:
[----:B------:R-:W-:-:S07]  /*9640*/  MOV R0, UR19 ;  /* 0x0000001300007c02 */ /* 0x000fce0008000f00 */
.L_x_188:
[----:B-1----:R1:W2:Y:S02]  /*9650*/  SYNCS.PHASECHK.TRANS64.TRYWAIT P0, [R0+URZ+0x1e0], R2 ;  /* 0x0001e002000075a7 */ /* 0x0022a400080011ff */
[----:B--2---:R-:W-:Y:S05]  /*9660*/  @!P0 NANOSLEEP.SYNCS 0x989680 ;  /* 0x009896800000895d */ /* 0x004fea0003900000 */
[----:B------:R-:W2:Y:S02]  /*9670*/  @!P0 SYNCS.PHASECHK.TRANS64 P0, [R0+URZ+0x1e0], R2 ;  /* 0x0001e002000085a7 */ /* 0x000ea400080010ff */
[----:B--2---:R-:W-:Y:S05]  /*9680*/  @!P0 BRA `(.L_x_188) ;  /* 0xfffffffc00f08947 */ /* 0x004fea000383ffff */
[----:B------:R-:W-:Y:S05]  /*9690*/  BRA `(.L_x_189) ;  /* 0xffffffac005c7947 */ /* 0x000fea000383ffff */
.L_x_71:
[----:B------:R-:W-:-:S07]  /*96a0*/  MOV R0, UR23 ;  /* 0x0000001700007c02 */ /* 0x000fce0008000f00 */
.L_x_190:
[----:B-1----:R1:W2:Y:S02]  /*96b0*/  SYNCS.PHASECHK.TRANS64.TRYWAIT P0, [R0+URZ+0x200], R2 ;  /* 0x00020002000075a7 */ /* 0x0022a400080011ff */
[----:B--2---:R-:W-:Y:S05]  /*96c0*/  @!P0 NANOSLEEP.SYNCS 0x989680 ;  /* 0x009896800000895d */ /* 0x004fea0003900000 */
[----:B------:R-:W2:Y:S02]  /*96d0*/  @!P0 SYNCS.PHASECHK.TRANS64 P0, [R0+URZ+0x200], R2 ;  /* 0x00020002000085a7 */ /* 0x000ea400080010ff */
[----:B--2---:R-:W-:Y:S05]  /*96e0*/  @!P0 BRA `(.L_x_190) ;  /* 0xfffffffc00f08947 */ /* 0x004fea000383ffff */
[----:B------:R-:W-:Y:S05]  /*96f0*/  BRA `(.L_x_191) ;  /* 0xffffffac00747947 */ /* 0x000fea000383ffff */
.L_x_74:
[----:B-1----:R-:W-:Y:S07]  /*9700*/  MOV R0, UR15 ;  /* 0x0000000f00007c02 */ /* 0x002fee0008000f00 */
.L_x_192:
[----:B-1----:R1:W2:Y:S02]  /*9710*/  SYNCS.PHASECHK.TRANS64.TRYWAIT P0, [R0+URZ], R3 ;  /* 0x00000003000075a7 */ /* 0x0022a400080011ff */
[----:B--2---:R-:W-:Y:S05]  /*9720*/  @!P0 NANOSLEEP.SYNCS 0x989680 ;  /* 0x009896800000895d */ /* 0x004fea0003900000 */
[----:B------:R-:W2:Y:S02]  /*9730*/  @!P0 SYNCS.PHASECHK.TRANS64 P0, [R0+URZ], R3 ;  /* 0x00000003000085a7 */ /* 0x000ea400080010ff */
[----:B--2---:R-:W-:Y:S05]  /*9740*/  @!P0 BRA `(.L_x_192) ;  /* 0xfffffffc00f08947 */ /* 0x004fea000383ffff */
[----:B------:R-:W-:Y:S05]  /*9750*/  BRA `(.L_x_73) ;  /* 0xffffffac00a47947 */ /* 0x000fea000383ffff */
.L_x_77:
[----:B------:R-:W-:-:S07]  /*9760*/  MOV R0, UR4 ;  /* 0x0000000400007c02 */ /* 0x000fce0008000f00 */
.L_x_193:
[----:B-1----:R1:W3:Y:S02]  /*9770*/  SYNCS.PHASECHK.TRANS64.TRYWAIT P0, [R0+URZ], R2 ;  /* 0x00000002000075a7 */ /* 0x0022e400080011ff */
[----:B---3--:R-:W-:Y:S05]  /*9780*/  @!P0 NANOSLEEP.SYNCS 0x989680 ;  /* 0x009896800000895d */ /* 0x008fea0003900000 */
[----:B------:R-:W3:Y:S02]  /*9790*/  @!P0 SYNCS.PHASECHK.TRANS64 P0, [R0+URZ], R2 ;  /* 0x00000002000085a7 */ /* 0x000ee400080010ff */
[----:B---3--:R-:W-:Y:S05]  /*97a0*/  @!P0 BRA `(.L_x_193) ;  /* 0xfffffffc00f08947 */ /* 0x008fea000383ffff */
[----:B------:R-:W-:Y:S05]  /*97b0*/  BRA `(.L_x_194) ;  /* 0xffffffb000687947 */ /* 0x000fea000383ffff */
.L_x_78:
[----:B------:R-:W-:-:S07]  /*97c0*/  MOV R0, UR4 ;  /* 0x0000000400007c02 */ /* 0x000fce0008000f00 */
.L_x_195:
[----:B-1----:R1:W2:Y:S02]  /*97d0*/  SYNCS.PHASECHK.TRANS64.TRYWAIT P0, [R0+URZ], R2 ;  /* 0x00000002000075a7 */ /* 0x0022a400080011ff */
[----:B--2---:R-:W-:Y:S05]  /*97e0*/  @!P0 NANOSLEEP.SYNCS 0x989680 ;  /* 0x009896800000895d */ /* 0x004fea0003900000 */
[----:B------:R-:W2:Y:S02]  /*97f0*/  @!P0 SYNCS.PHASECHK.TRANS64 P0, [R0+URZ], R2 ;  /* 0x00000002000085a7 */ /* 0x000ea400080010ff */
[----:B--2---:R-:W-:Y:S05]  /*9800*/  @!P0 BRA `(.L_x_195) ;  /* 0xfffffffc00f08947 */ /* 0x004fea000383ffff */
[----:B------:R-:W-:Y:S05]  /*9810*/  BRA `(.L_x_196) ;  /* 0xffffffb000747947 */ /* 0x000fea000383ffff */
.L_x_83:
[----:B------:R-:W-:Y:S07]  /*9820*/  MOV R0, UR22 ;  /* 0x0000001600007c02 */ /* 0x000fee0008000f00 */
.L_x_197:
[----:B-1----:R1:W2:Y:S02]  /*9830*/  SYNCS.PHASECHK.TRANS64.TRYWAIT P0, [R0+URZ+0x1e0], R4 ;  /* 0x0001e004000075a7 */ /* 0x0022a400080011ff */
[----:B--2---:R-:W-:Y:S05]  /*9840*/  @!P0 NANOSLEEP.SYNCS 0x989680 ;  /* 0x009896800000895d */ /* 0x004fea0003900000 */
[----:B------:R-:W2:Y:S02]  /*9850*/  @!P0 SYNCS.PHASECHK.TRANS64 P0, [R0+URZ+0x1e0], R4 ;  /* 0x0001e004000085a7 */ /* 0x000ea400080010ff */
[----:B--2---:R-:W-:Y:S05]  /*9860*/  @!P0 BRA `(.L_x_197) ;  /* 0xfffffffc00f08947 */ /* 0x004fea000383ffff */
[----:B------:R-:W-:Y:S05]  /*9870*/  BRA `(.L_x_198) ;  /* 0xffffffb400f87947 */ /* 0x000fea000383ffff */
.L_x_86:
[----:B------:R-:W-:Y:S07]  /*9880*/  MOV R9, UR22 ;  /* 0x0000001600097c02 */ /* 0x000fee0008000f00 */
.L_x_199:
[----:B-1----:R1:W2:Y:S02]  /*9890*/  SYNCS.PHASECHK.TRANS64.TRYWAIT P1, [R9+URZ+0x1d8], R10 ;  /* 0x0001d80a090075a7 */ /* 0x0022a400080211ff */
[----:B--2---:R-:W-:Y:S05]  /*98a0*/  @!P1 NANOSLEEP.SYNCS 0x989680 ;  /* 0x009896800000995d */ /* 0x004fea0003900000 */
[----:B------:R-:W2:Y:S02]  /*98b0*/  @!P1 SYNCS.PHASECHK.TRANS64 P1, [R9+URZ+0x1d8], R10 ;  /* 0x0001d80a090095a7 */ /* 0x000ea400080210ff */
[----:B--2---:R-:W-:Y:S05]  /*98c0*/  @!P1 BRA `(.L_x_199) ;  /* 0xfffffffc00f09947 */ /* 0x004fea000383ffff */
[----:B------:R-:W-:Y:S05]  /*98d0*/  BRA `(.L_x_85) ;  /* 0xffffffbc00487947 */ /* 0x000fea000383ffff */
.L_x_89:
[----:B------:R-:W-:Y:S07]  /*98e0*/  MOV R0, UR4 ;  /* 0x0000000400007c02 */ /* 0x000fee0008000f00 */
.L_x_200:
[----:B-1----:R1:W2:Y:S02]  /*98f0*/  SYNCS.PHASECHK.TRANS64.TRYWAIT P1, [R0+URZ+0x1b8], R9 ;  /* 0x0001b809000075a7 */ /* 0x0022a400080211ff */
[----:B--2---:R-:W-:Y:S05]  /*9900*/  @!P1 NANOSLEEP.SYNCS 0x989680 ;  /* 0x009896800000995d */ /* 0x004fea0003900000 */
[----:B------:R-:W2:Y:S02]  /*9910*/  @!P1 SYNCS.PHASECHK.TRANS64 P1, [R0+URZ+0x1b8], R9 ;  /* 0x0001b809000095a7 */ /* 0x000ea400080210ff */
[----:B--2---:R-:W-:Y:S05]  /*9920*/  @!P1 BRA `(.L_x_200) ;  /* 0xfffffffc00f09947 */ /* 0x004fea000383ffff */
[----:B------:R-:W-:Y:S05]  /*9930*/  BRA `(.L_x_201) ;  /* 0xffffffc000647947 */ /* 0x000fea000383ffff */
.L_x_90:
[----:B------:R-:W-:Y:S07]  /*9940*/  MOV R0, UR5 ;  /* 0x0000000500007c02 */ /* 0x000fee0008000f00 */
.L_x_202:
[----:B-1----:R1:W2:Y:S02]  /*9950*/  SYNCS.PHASECHK.TRANS64.TRYWAIT P0, [R0+URZ+0x1b8], R9 ;  /* 0x0001b809000075a7 */ /* 0x0022a400080011ff */
[----:B--2---:R-:W-:Y:S05]  /*9960*/  @!P0 NANOSLEEP.SYNCS 0x989680 ;  /* 0x009896800000895d */ /* 0x004fea0003900000 */
[----:B------:R-:W2:Y:S02]  /*9970*/  @!P0 SYNCS.PHASECHK.TRANS64 P0, [R0+URZ+0x1b8], R9 ;  /* 0x0001b809000085a7 */ /* 0x000ea400080010ff */
[----:B--2---:R-:W-:Y:S05]  /*9980*/  @!P0 BRA `(.L_x_202) ;  /* 0xfffffffc00f08947 */ /* 0x004fea000383ffff */
[----:B------:R-:W-:Y:S05]  /*9990*/  BRA `(.L_x_203) ;  /* 0xffffffc000cc7947 */ /* 0x000fea000383ffff */
.L_x_92:
[----:B------:R-:W-:-:S07]  /*99a0*/  MOV R0, UR4 ;  /* 0x0000000400007c02 */ /* 0x000fce0008000f00 */
.L_x_204:
[----:B--2---:R2:W3:Y:S02]  /*99b0*/  SYNCS.PHASECHK.TRANS64.TRYWAIT P0, [R0+URZ], R2 ;  /* 0x00000002000075a7 */ /* 0x0044e400080011ff */
[----:B---3--:R-:W-:Y:S05]  /*99c0*/  @!P0 NANOSLEEP.SYNCS 0x989680 ;  /* 0x009896800000895d */ /* 0x008fea0003900000 */
[----:B------:R-:W3:Y:S02]  /*99d0*/  @!P0 SYNCS.PHASECHK.TRANS64 P0, [R0+URZ], R2 ;  /* 0x00000002000085a7 */ /* 0x000ee400080010ff */
[----:B---3--:R-:W-:Y:S05]  /*99e0*/  @!P0 BRA `(.L_x_204) ;  /* 0xfffffffc00f08947 */ /* 0x008fea000383ffff */
[----:B------:R-:W-:Y:S05]  /*99f0*/  BRA `(.L_x_205) ;  /* 0xffffffc400507947 */ /* 0x000fea000383ffff */
.L_x_93:
[----:B--2---:R2:W3:Y:S02]  /*9a00*/  SYNCS.PHASECHK.TRANS64.TRYWAIT P0, [R2+URZ], R3 ;  /* 0x00000003020075a7 */ /* 0x0044e400080011ff */
[----:B---3--:R-:W-:Y:S05]  /*9a10*/  @!P0 NANOSLEEP.SYNCS 0x989680 ;  /* 0x009896800000895d */ /* 0x008fea0003900000 */
[----:B------:R-:W3:Y:S02]  /*9a20*/  @!P0 SYNCS.PHASECHK.TRANS64 P0, [R2+URZ], R3 ;  /* 0x00000003020085a7 */ /* 0x000ee400080010ff */
[----:B---3--:R-:W-:Y:S05]  /*9a30*/  @!P0 BRA `(.L_x_93) ;  /* 0xfffffffc00f08947 */ /* 0x008fea000383ffff */
[----:B------:R-:W-:Y:S05]  /*9a40*/  BRA `(.L_x_206) ;  /* 0xffffffc4007c7947 */ /* 0x000fea000383ffff */
.L_x_95:
[----:B------:R-:W-:Y:S07]  /*9a50*/  MOV R0, UR48 ;  /* 0x0000003000007c02 */ /* 0x000fee0008000f00 */
.L_x_207:
[----:B-1----:R1:W2:Y:S02]  /*9a60*/  SYNCS.PHASECHK.TRANS64.TRYWAIT P0, [R0+URZ+0x1e0], R2 ;  /* 0x0001e002000075a7 */ /* 0x0022a400080011ff */
[----:B--2---:R-:W-:Y:S05]  /*9a70*/  @!P0 NANOSLEEP.SYNCS 0x989680 ;  /* 0x009896800000895d */ /* 0x004fea0003900000 */
[----:B------:R-:W2:Y:S02]  /*9a80*/  @!P0 SYNCS.PHASECHK.TRANS64 P0, [R0+URZ+0x1e0], R2 ;  /* 0x0001e002000085a7 */ /* 0x000ea400080010ff */
[----:B--2---:R-:W-:Y:S05]  /*9a90*/  @!P0 BRA `(.L_x_207) ;  /* 0xfffffffc00f08947 */ /* 0x004fea000383ffff */
[----:B------:R-:W-:Y:S05]  /*9aa0*/  BRA `(.L_x_208) ;  /* 0xffffffc800687947 */ /* 0x000fea000383ffff */
.L_x_105:
[----:B-1----:R1:W2:Y:S02]  /*9ab0*/  SYNCS.PHASECHK.TRANS64.TRYWAIT P1, [R0+URZ+0x1a0], R4 ;  /* 0x0001a004000075a7 */ /* 0x0022a400080211ff */
[----:B--2---:R-:W-:Y:S05]  /*9ac0*/  @!P1 NANOSLEEP.SYNCS 0x989680 ;  /* 0x009896800000995d */ /* 0x004fea0003900000 */
[----:B------:R-:W2:Y:S02]  /*9ad0*/  @!P1 SYNCS.PHASECHK.TRANS64 P1, [R0+URZ+0x1a0], R4 ;  /* 0x0001a004000095a7 */ /* 0x000ea400080210ff */
[----:B--2---:R-:W-:Y:S05]  /*9ae0*/  @!P1 BRA `(.L_x_105) ;  /* 0xfffffffc00f09947 */ /* 0x004fea000383ffff */
[----:B------:R-:W-:Y:S05]  /*9af0*/  BRA `(.L_x_104) ;  /* 0xffffffd800847947 */ /* 0x000fea000383ffff */
.L_x_107:
[----:B-1----:R1:W4:Y:S02]  /*9b00*/  SYNCS.PHASECHK.TRANS64.TRYWAIT P1, [R27+URZ+0x1f0], R3 ;  /* 0x0001f0031b0075a7 */ /* 0x00232400080211ff */
[----:B----4-:R-:W-:Y:S05]  /*9b10*/  @!P1 NANOSLEEP.SYNCS 0x989680 ;  /* 0x009896800000995d */ /* 0x010fea0003900000 */
[----:B------:R-:W4:Y:S02]  /*9b20*/  @!P1 SYNCS.PHASECHK.TRANS64 P1, [R27+URZ+0x1f0], R3 ;  /* 0x0001f0031b0095a7 */ /* 0x000f2400080210ff */
[----:B----4-:R-:W-:Y:S05]  /*9b30*/  @!P1 BRA `(.L_x_107) ;  /* 0xfffffffc00f09947 */ /* 0x010fea000383ffff */
[----:B------:R-:W-:Y:S05]  /*9b40*/  BRA `(.L_x_106) ;  /* 0xffffffd800d47947 */ /* 0x000fea000383ffff */
.L_x_118:
[----:B-1----:R1:W2:Y:S02]  /*9b50*/  SYNCS.PHASECHK.TRANS64.TRYWAIT P1, [R3+URZ+0x1a0], R67 ;  /* 0x0001a043030075a7 */ /* 0x0022a400080211ff */
[----:B--2---:R-:W-:Y:S05]  /*9b60*/  @!P1 NANOSLEEP.SYNCS 0x989680 ;  /* 0x009896800000995d */ /* 0x004fea0003900000 */
[----:B------:R-:W2:Y:S02]  /*9b70*/  @!P1 SYNCS.PHASECHK.TRANS64 P1, [R3+URZ+0x1a0], R67 ;  /* 0x0001a043030095a7 */ /* 0x000ea400080210ff */
[----:B--2---:R-:W-:Y:S05]  /*9b80*/  @!P1 BRA `(.L_x_118) ;  /* 0xfffffffc00f09947 */ /* 0x004fea000383ffff */
[----:B------:R-:W-:Y:S05]  /*9b90*/  BRA `(.L_x_117) ;  /* 0xffffffe000f47947 */ /* 0x000fea000383ffff */
        .weak           $__internal_0_$__cuda_sm10x_tcgen05_guardrail_trap_col_being_dealloced_not_returned_by_alloc
        .type           $__internal_0_$__cuda_sm10x_tcgen05_guardrail_trap_col_being_dealloced_not_returned_by_alloc,@function
        .size           $__internal_0_$__cuda_sm10x_tcgen05_guardrail_trap_col_being_dealloced_not_returned_by_alloc,($__internal_1_$__cuda_sm10x_tcgen05_guardrail_trap_phase_invalid_during_alloc - $__internal_0_$__cuda_sm10x_tcgen05_guardrail_trap_col_being_dealloced_not_returned_by_alloc)
$__internal_0_$__cuda_sm10x_tcgen05_guardrail_trap_col_being_dealloced_not_returned_by_alloc:
[----:B------:R-:W-:Y:S05]  /*9ba0*/  BPT.TRAP 0x1 ;  /* 0x000000040000795c */ /* 0x000fea0000300000 */
[----:B------:R-:W-:-:S04]  /*9bb0*/  MOV R3, 0x0 ;  /* 0x0000000000037802 */ /* 0x000fc80000000f00 */
[----:B------:R-:W-:Y:S05]  /*9bc0*/  RET.REL.NODEC R2 `(_ZN7cutlass13device_kernelINS_4conv6kernel13ConvUniversalINS1_16ConvProblemShapeILNS1_8OperatorE2ELi2EEENS1_10collective14CollectiveConvINS1_47MainloopSm100TmaUmmaWarpSpecializedImplicitGemmILS5_2ELi26ELi2ELi1ELi2EN4cute5tupleIJNSA_1CILi1EEESD_SD_EEEEENSB_IJNSC_ILi64EEENSB_IJSG_EEENSB_IJNSC_ILi32EEEEEEEEENS_10bfloat16_tESL_NSA_8TiledMMAINSA_8MMA_AtomIJNSA_20SM100_MMA_F16BF16_SSISL_SL_fLi64ELi64ELNSA_4UMMA5MajorE1ELSQ_1ELNSP_7ScaleInE0ELSR_0EEEEEENSA_6LayoutISE_NSB_IJNSC_ILi0EEESV_SV_EEEEENSB_IJNSA_10UnderscoreESY_SY_EEEEENS7_6detail27Sm100ImplicitGemmTileTraitsINSA_13SM90_TMA_LOADENSA_14ComposedLayoutINSA_7SwizzleILi3ELi4ELi3EEENSA_18smem_ptr_flag_bitsILi16EEENSU_INSB_IJSG_NSC_ILi8EEEEEENSB_IJSD_SG_EEEEEEEvEENS12_INSA_20SM90_TMA_LOAD_IM2COLES1D_vEEEENS_8epilogue10collective18CollectiveEpilogueINS1I_23Sm100TmaWarpSpecializedILi3ELi2ELi16ELb1ELb0EEEJSK_NSB_IJNSU_ISG_SD_EENSU_ISI_SD_EEEEESL_NSB_IJlNSB_IJSD_llEEESV_EEESL_S1R_NS1I_6fusion15FusionCallbacksIS1M_NS1S_17LinearCombinationISL_fSL_fLNS_15FloatRoundStyleE2EEESK_S1P_JEEENSA_5SM1004TMEM4LOAD26SM100_TMEM_LOAD_16dp256b4xES13_NS14_INS15_ILi2ELi4ELi3EEES18_NSU_INSB_IJS19_SI_EEENSB_IJSI_SD_EEEEEEENSA_17SM75_U32x4_LDSM_NENSA_14SM90_TMA_STOREES26_NSA_17SM90_U32x4_STSM_NENSA_39AutoVectorizingCopyWithAssumedAlignmentILi128EEEEEEvvEEEEvNT_6ParamsE) ;  /* 0xffffff64020c7950 */ /* 0x000fea0003c3ffff */
        .weak           $__internal_1_$__cuda_sm10x_tcgen05_guardrail_trap_phase_invalid_during_alloc
        .type           $__internal_1_$__cuda_sm10x_tcgen05_guardrail_trap_phase_invalid_during_alloc,@function
        .size           $__internal_1_$__cuda_sm10x_tcgen05_guardrail_trap_phase_invalid_during_alloc,($__internal_2_$__cuda_sm10x_tcgen05_guardrail_trap_unallocated_columns_being_dealloced - $__internal_1_$__cuda_sm10x_tcgen05_guardrail_trap_phase_invalid_during_alloc)
$__internal_1_$__cuda_sm10x_tcgen05_guardrail_trap_phase_invalid_during_alloc:
[----:B------:R-:W-:Y:S05]  /*9bd0*/  BPT.TRAP 0x1 ;  /* 0x000000040000795c */ /* 0x000fea0000300000 */
[----:B------:R-:W-:-:S04]  /*9be0*/  HFMA2 R3, -RZ, RZ, 0, 0 ;  /* 0x00000000ff037431 */ /* 0x000fc800000001ff */
[----:B------:R-:W-:Y:S05]  /*9bf0*/  RET.REL.NODEC R2 `(_ZN7cutlass13device_kernelINS_4conv6kernel13ConvUniversalINS1_16ConvProblemShapeILNS1_8OperatorE2ELi2EEENS1_10collective14CollectiveConvINS1_47MainloopSm100TmaUmmaWarpSpecializedImplicitGemmILS5_2ELi26ELi2ELi1ELi2EN4cute5tupleIJNSA_1CILi1EEESD_SD_EEEEENSB_IJNSC_ILi64EEENSB_IJSG_EEENSB_IJNSC_ILi32EEEEEEEEENS_10bfloat16_tESL_NSA_8TiledMMAINSA_8MMA_AtomIJNSA_20SM100_MMA_F16BF16_SSISL_SL_fLi64ELi64ELNSA_4UMMA5MajorE1ELSQ_1ELNSP_7ScaleInE0ELSR_0EEEEEENSA_6LayoutISE_NSB_IJNSC_ILi0EEESV_SV_EEEEENSB_IJNSA_10UnderscoreESY_SY_EEEEENS7_6detail27Sm100ImplicitGemmTileTraitsINSA_13SM90_TMA_LOADENSA_14ComposedLayoutINSA_7SwizzleILi3ELi4ELi3EEENSA_18smem_ptr_flag_bitsILi16EEENSU_INSB_IJSG_NSC_ILi8EEEEEENSB_IJSD_SG_EEEEEEEvEENS12_INSA_20SM90_TMA_LOAD_IM2COLES1D_vEEEENS_8epilogue10collective18CollectiveEpilogueINS1I_23Sm100TmaWarpSpecializedILi3ELi2ELi16ELb1ELb0EEEJSK_NSB_IJNSU_ISG_SD_EENSU_ISI_SD_EEEEESL_NSB_IJlNSB_IJSD_llEEESV_EEESL_S1R_NS1I_6fusion15FusionCallbacksIS1M_NS1S_17LinearCombinationISL_fSL_fLNS_15FloatRoundStyleE2EEESK_S1P_JEEENSA_5SM1004TMEM4LOAD26SM100_TMEM_LOAD_16dp256b4xES13_NS14_INS15_ILi2ELi4ELi3EEES18_NSU_INSB_IJS19_SI_EEENSB_IJSI_SD_EEEEEEENSA_17SM75_U32x4_LDSM_NENSA_14SM90_TMA_STOREES26_NSA_17SM90_U32x4_STSM_NENSA_39AutoVectorizingCopyWithAssumedAlignmentILi128EEEEEEvvEEEEvNT_6ParamsE) ;  /* 0xffffff6402007950 */ /* 0x000fea0003c3ffff */
        .weak           $__internal_2_$__cuda_sm10x_tcgen05_guardrail_trap_unallocated_columns_being_dealloced
        .type           $__internal_2_$__cuda_sm10x_tcgen05_guardrail_trap_unallocated_columns_being_dealloced,@function
        .size           $__internal_2_$__cuda_sm10x_tcgen05_guardrail_trap_unallocated_columns_being_dealloced,(.L_x_210 - $__internal_2_$__cuda_sm10x_tcgen05_guardrail_trap_unallocated_columns_being_dealloced)
$__internal_2_$__cuda_sm10x_tcgen05_guardrail_trap_unallocated_columns_being_dealloced:
[----:B------:R-:W-:Y:S05]  /*9c00*/  BPT.TRAP 0x1 ;  /* 0x000000040000795c */ /* 0x000fea0000300000 */
[----:B------:R-:W-:-:S04]  /*9c10*/  MOV R3, 0x0 ;  /* 0x0000000000037802 */ /* 0x000fc80000000f00 */
[----:B------:R-:W-:Y:S05]  /*9c20*/  RET.REL.NODEC R2 `(_ZN7cutlass13device_kernelINS_4conv6kernel13ConvUniversalINS1_16ConvProblemShapeILNS1_8OperatorE2ELi2EEENS1_10collective14CollectiveConvINS1_47MainloopSm100TmaUmmaWarpSpecializedImplicitGemmILS5_2ELi26ELi2ELi1ELi2EN4cute5tupleIJNSA_1CILi1EEESD_SD_EEEEENSB_IJNSC_ILi64EEENSB_IJSG_EEENSB_IJNSC_ILi32EEEEEEEEENS_10bfloat16_tESL_NSA_8TiledMMAINSA_8MMA_AtomIJNSA_20SM100_MMA_F16BF16_SSISL_SL_fLi64ELi64ELNSA_4UMMA5MajorE1ELSQ_1ELNSP_7ScaleInE0ELSR_0EEEEEENSA_6LayoutISE_NSB_IJNSC_ILi0EEESV_SV_EEEEENSB_IJNSA_10UnderscoreESY_SY_EEEEENS7_6detail27Sm100ImplicitGemmTileTraitsINSA_13SM90_TMA_LOADENSA_14ComposedLayoutINSA_7SwizzleILi3ELi4ELi3EEENSA_18smem_ptr_flag_bitsILi16EEENSU_INSB_IJSG_NSC_ILi8EEEEEENSB_IJSD_SG_EEEEEEEvEENS12_INSA_20SM90_TMA_LOAD_IM2COLES1D_vEEEENS_8epilogue10collective18CollectiveEpilogueINS1I_23Sm100TmaWarpSpecializedILi3ELi2ELi16ELb1ELb0EEEJSK_NSB_IJNSU_ISG_SD_EENSU_ISI_SD_EEEEESL_NSB_IJlNSB_IJSD_llEEESV_EEESL_S1R_NS1I_6fusion15FusionCallbacksIS1M_NS1S_17LinearCombinationISL_fSL_fLNS_15FloatRoundStyleE2EEESK_S1P_JEEENSA_5SM1004TMEM4LOAD26SM100_TMEM_LOAD_16dp256b4xES13_NS14_INS15_ILi2ELi4ELi3EEES18_NSU_INSB_IJS19_SI_EEENSB_IJSI_SD_EEEEEEENSA_17SM75_U32x4_LDSM_NENSA_14SM90_TMA_STOREES26_NSA_17SM90_U32x4_STSM_NENSA_39AutoVectorizingCopyWithAssumedAlignmentILi128EEEEEEvvEEEEvNT_6ParamsE) ;  /* 0xffffff6002f47950 */ /* 0x000fea0003c3ffff */
.L_x_209:
[----:B------:R-:W-:-:S00]  /*9c30*/  BRA `(.L_x_209) ;  /* 0xfffffffc00fc7947 */ /* 0x000fc0000383ffff */
[----:B------:R-:W-:-:S00]  /*9c40*/  NOP ;  /* 0x0000000000007918 */ /* 0x000fc00000000000 */
        /* <DEDUP_REMOVED lines=11> */
.L_x_210:


//--------------------- .nv.global.init           --------------------------
	.section	.nv.global.init,"aw",@progbits
.nv.global.init:
	.type		$str$29,@object
	.size		$str$29,($str$30 - $str$29)
$str$29:
        /*0000*/ 	.byte	0x28, 0x61, 0x64, 0x64, 0x72, 0x65, 0x73, 0x73, 0x20, 0x26, 0x20, 0x6d, 0x61, 0x73, 0x6b, 0x29
        /*0010*/ 	.byte	0x20, 0x3d, 0x3d, 0x20, 0x30, 0x00
	.type		$str$30,@object
	.size		$str$30,($str$28 - $str$30)
$str$30:
        /*0016*/ 	.byte	0x2f, 0x74, 0x6d, 0x70, 0x2f, 0x63, 0x75, 0x74, 0x6c, 0x61, 0x73, 0x73, 0x5f, 0x73, 0x77, 0x65
        /*0026*/ 	.byte	0x65, 0x70, 0x5f, 0x73, 0x72, 0x63, 0x2f, 0x69, 0x6e, 0x63, 0x6c, 0x75, 0x64, 0x65, 0x2f, 0x63
        /*0036*/ 	.byte	0x75, 0x74, 0x65, 0x2f, 0x70, 0x6f, 0x69, 0x6e, 0x74, 0x65, 0x72, 0x5f, 0x66, 0x6c, 0x61, 0x67
        /*0046*/ 	.byte	0x67, 0x65, 0x64, 0x2e, 0x68, 0x70, 0x70, 0x00
	.type		$str$28,@object
	.size		$str$28,($str$27 - $str$28)
$str$28:
        /*004e*/ 	.byte	0x2f, 0x74, 0x6d, 0x70, 0x2f, 0x63, 0x75, 0x74, 0x6c, 0x61, 0x73, 0x73, 0x5f, 0x73, 0x77, 0x65
        /*005e*/ 	.byte	0x65, 0x70, 0x5f, 0x73, 0x72, 0x63, 0x2f, 0x69, 0x6e, 0x63, 0x6c, 0x75, 0x64, 0x65, 0x2f, 0x63
        /*006e*/ 	.byte	0x75, 0x74, 0x65, 0x2f, 0x61, 0x74, 0x6f, 0x6d, 0x2f, 0x63, 0x6f, 0x70, 0x79, 0x5f, 0x74, 0x72
        /*007e*/ 	.byte	0x61, 0x69, 0x74, 0x73, 0x5f, 0x73, 0x6d, 0x31, 0x30, 0x30, 0x2e, 0x68, 0x70, 0x70, 0x00
	.type		$str$27,@object
	.size		$str$27,(__unnamed_1 - $str$27)
$str$27:
        /*008d*/ 	.byte	0x28, 0x28, 0x75, 0x69, 0x6e, 0x74, 0x33, 0x32, 0x5f, 0x74, 0x28, 0x74, 0x68, 0x72, 0x65, 0x61
        /*009d*/ 	.byte	0x64, 0x49, 0x64, 0x78, 0x2e, 0x78, 0x29, 0x20, 0x2f, 0x20, 0x33, 0x32, 0x29, 0x20, 0x25, 0x20
        /*00ad*/ 	.byte	0x34, 0x29, 0x20, 0x3d, 0x3d, 0x20, 0x28, 0x28, 0x28, 0x74, 0x6d, 0x65, 0x6d, 0x5f, 0x61, 0x64
        /*00bd*/ 	.byte	0x64, 0x72, 0x20, 0x3e, 0x3e, 0x20, 0x31, 0x36, 0x29, 0x20, 0x2f, 0x20, 0x33, 0x32, 0x29, 0x20
        /*00cd*/ 	.byte	0x25, 0x20, 0x34, 0x29, 0x00
	.type		__unnamed_1,@object
	.size		__unnamed_1,(__unnamed_2 - __unnamed_1)
__unnamed_1:
        /*00d2*/ 	.byte	0x61, 0x75, 0x74, 0x6f, 0x20, 0x63, 0x75, 0x74, 0x65, 0x3a, 0x3a, 0x61, 0x73, 0x5f, 0x70, 0x6f
        /* <DEDUP_REMOVED lines=24> */
        /*0262*/ 	.byte	0x30, 0x34, 0x38, 0x3e, 0x3e, 0x3e, 0x3e, 0x5d, 0x00
	.type		__unnamed_2,@object
	.size		__unnamed_2,(.L_2 - __unnamed_2)
__unnamed_2:
        /* <DEDUP_REMOVED lines=45> */
        /*053b*/ 	.byte	0x3e, 0x3e, 0x3e, 0x5d, 0x00
.L_2:


//--------------------- .nv.shared._ZN7cutlass13device_kernelINS_4conv6kernel13ConvUniversalINS1_16ConvProblemShapeILNS1_8OperatorE2ELi2EEENS1_10collective14CollectiveConvINS1_47MainloopSm100TmaUmmaWarpSpecializedImplicitGemmILS5_2ELi26ELi2ELi1ELi2EN4cute5tupleIJNSA_1CILi1EEESD_SD_EEEEENSB_IJNSC_ILi64EEENSB_IJSG_EEENSB_IJNSC_ILi32EEEEEEEEENS_10bfloat16_tESL_NSA_8TiledMMAINSA_8MMA_AtomIJNSA_20SM100_MMA_F16BF16_SSISL_SL_fLi64ELi64ELNSA_4UMMA5MajorE1ELSQ_1ELNSP_7ScaleInE0ELSR_0EEEEEENSA_6LayoutISE_NSB_IJNSC_ILi0EEESV_SV_EEEEENSB_IJNSA_10UnderscoreESY_SY_EEEEENS7_6detail27Sm100ImplicitGemmTileTraitsINSA_13SM90_TMA_LOADENSA_14ComposedLayoutINSA_7SwizzleILi3ELi4ELi3EEENSA_18smem_ptr_flag_bitsILi16EEENSU_INSB_IJSG_NSC_ILi8EEEEEENSB_IJSD_SG_EEEEEEEvEENS12_INSA_20SM90_TMA_LOAD_IM2COLES1D_vEEEENS_8epilogue10collective18CollectiveEpilogueINS1I_23Sm100TmaWarpSpecializedILi3ELi2ELi16ELb1ELb0EEEJSK_NSB_IJNSU_ISG_SD_EENSU_ISI_SD_EEEEESL_NSB_IJlNSB_IJSD_llEEESV_EEESL_S1R_NS1I_6fusion15FusionCallbacksIS1M_NS1S_17LinearCombinationISL_fSL_fLNS_15FloatRoundStyleE2EEESK_S1P_JEEENSA_5SM1004TMEM4LOAD26SM100_TMEM_LOAD_16dp256b4xES13_NS14_INS15_ILi2ELi4ELi3EEES18_NSU_INSB_IJS19_SI_EEENSB_IJSI_SD_EEEEEEENSA_17SM75_U32x4_LDSM_NENSA_14SM90_TMA_STOREES26_NSA_17SM90_U32x4_STSM_NENSA_39AutoVectorizingCopyWithAssumedAlignmentILi128EEEEEEvvEEEEvNT_6ParamsE --------------------------
	.section	.nv.shared._ZN7cutlass13device_kernelINS_4conv6kernel13ConvUniversalINS1_16ConvProblemShapeILNS1_8OperatorE2ELi2EEENS1_10collective14CollectiveConvINS1_47MainloopSm100TmaUmmaWarpSpecializedImplicitGemmILS5_2ELi26ELi2ELi1ELi2EN4cute5tupleIJNSA_1CILi1EEESD_SD_EEEEENSB_IJNSC_ILi64EEENSB_IJSG_EEENSB_IJNSC_ILi32EEEEEEEEENS_10bfloat16_tESL_NSA_8TiledMMAINSA_8MMA_AtomIJNSA_20SM100_MMA_F16BF16_SSISL_SL_fLi64ELi64ELNSA_4UMMA5MajorE1ELSQ_1ELNSP_7ScaleInE0ELSR_0EEEEEENSA_6LayoutISE_NSB_IJNSC_ILi0EEESV_SV_EEEEENSB_IJNSA_10UnderscoreESY_SY_EEEEENS7_6detail27Sm100ImplicitGemmTileTraitsINSA_13SM90_TMA_LOADENSA_14ComposedLayoutINSA_7SwizzleILi3ELi4ELi3EEENSA_18smem_ptr_flag_bitsILi16EEENSU_INSB_IJSG_NSC_ILi8EEEEEENSB_IJSD_SG_EEEEEEEvEENS12_INSA_20SM90_TMA_LOAD_IM2COLES1D_vEEEENS_8epilogue10collective18CollectiveEpilogueINS1I_23Sm100TmaWarpSpecializedILi3ELi2ELi16ELb1ELb0EEEJSK_NSB_IJNSU_ISG_SD_EENSU_ISI_SD_EEEEESL_NSB_IJlNSB_IJSD_llEEESV_EEESL_S1R_NS1I_6fusion15FusionCallbacksIS1M_NS1S_17LinearCombinationISL_fSL_fLNS_15FloatRoundStyleE2EEESK_S1P_JEEENSA_5SM1004TMEM4LOAD26SM100_TMEM_LOAD_16dp256b4xES13_NS14_INS15_ILi2ELi4ELi3EEES18_NSU_INSB_IJS19_SI_EEENSB_IJSI_SD_EEEEEEENSA_17SM75_U32x4_LDSM_NENSA_14SM90_TMA_STOREES26_NSA_17SM90_U32x4_STSM_NENSA_39AutoVectorizingCopyWithAssumedAlignmentILi128EEEEEEvvEEEEvNT_6ParamsE,"aw",@nobits
	.sectionflags	@""
	.align	16
	.zero		1024


//--------------------- .nv.shared.reserved.0     --------------------------
	.section	.nv.shared.reserved.0,"aw",@nobits
	.weak		__nv_reservedSMEM_offset_0_alias
	.size		__nv_reservedSMEM_offset_0_alias, 0, 64
	.other		__nv_reservedSMEM_offset_0_alias,@"STO_CUDA_RESERVED_SHARED STV_DEFAULT"
__nv_reservedSMEM_offset_0_alias:
	.zero		0
.nv.shared.reserved.0:
	.zero		64
	.weak		__nv_reservedSMEM_tcgen05_partition
	.type		__nv_reservedSMEM_tcgen05_partition,@object
	.size		__nv_reservedSMEM_tcgen05_partition,(.L_0 - __nv_reservedSMEM_tcgen05_partition)
__nv_reservedSMEM_tcgen05_partition:
	.zero		32
.L_0:


//--------------------- .nv.global                --------------------------
	.section	.nv.global,"aw",@nobits
.nv.global:
	.type		_ZN39_INTERNAL_6101fdb3_4_k_cu_aeeb9d7b_31374cute1_E,@object
	.size		_ZN39_INTERNAL_6101fdb3_4_k_cu_aeeb9d7b_31374cute1_E,(_ZN39_INTERNAL_6101fdb3_4_k_cu_aeeb9d7b_31374cuda3std3__45__cpo6cbeginE - _ZN39_INTERNAL_6101fdb3_4_k_cu_aeeb9d7b_31374cute1_E)
_ZN39_INTERNAL_6101fdb3_4_k_cu_aeeb9d7b_31374cute1_E:
	.zero		1
	.type		_ZN39_INTERNAL_6101fdb3_4_k_cu_aeeb9d7b_31374cuda3std3__45__cpo6cbeginE,@object
	.size		_ZN39_INTERNAL_6101fdb3_4_k_cu_aeeb9d7b_31374cuda3std3__45__cpo6cbeginE,(_ZN39_INTERNAL_6101fdb3_4_k_cu_aeeb9d7b_31374cuda3std3__48in_placeE - _ZN39_INTERNAL_6101fdb3_4_k_cu_aeeb9d7b_31374cuda3std3__45__cpo6cbeginE)
_ZN39_INTERNAL_6101fdb3_4_k_cu_aeeb9d7b_31374cuda3std3__45__cpo6cbeginE:
	.zero		1
	.type		_ZN39_INTERNAL_6101fdb3_4_k_cu_aeeb9d7b_31374cuda3std3__48in_placeE,@object
	.size		_ZN39_INTERNAL_6101fdb3_4_k_cu_aeeb9d7b_31374cuda3std3__48in_placeE,(_ZN39_INTERNAL_6101fdb3_4_k_cu_aeeb9d7b_31374cuda3std6ranges3__45__cpo9iter_moveE - _ZN39_INTERNAL_6101fdb3_4_k_cu_aeeb9d7b_31374cuda3std3__48in_placeE)
_ZN39_INTERNAL_6101fdb3_4_k_cu_aeeb9d7b_31374cuda3std3__48in_placeE:
	.zero		1
	.type		_ZN39_INTERNAL_6101fdb3_4_k_cu_aeeb9d7b_31374cuda3std6ranges3__45__cpo9iter_moveE,@object
	.size		_ZN39_INTERNAL_6101fdb3_4_k_cu_aeeb9d7b_31374cuda3std6ranges3__45__cpo9iter_moveE,(_ZN39_INTERNAL_6101fdb3_4_k_cu_aeeb9d7b_31374cuda3std3__45__cpo5beginE - _ZN39_INTERNAL_6101fdb3_4_k_cu_aeeb9d7b_31374cuda3std6ranges3__45__cpo9iter_moveE)
_ZN39_INTERNAL_6101fdb3_4_k_cu_aeeb9d7b_31374cuda3std6ranges3__45__cpo9iter_moveE:
	.zero		1
	.type		_ZN39_INTERNAL_6101fdb3_4_k_cu_aeeb9d7b_31374cuda3std3__45__cpo5beginE,@object
	.size		_ZN39_INTERNAL_6101fdb3_4_k_cu_aeeb9d7b_31374cuda3std3__45__cpo5beginE,(_ZN39_INTERNAL_6101fdb3_4_k_cu_aeeb9d7b_31374cuda3std3__441_GLOBAL__N__6101fdb3_4_k_cu_aeeb9d7b_31376ignoreE - _ZN39_INTERNAL_6101fdb3_4_k_cu_aeeb9d7b_31374cuda3std3__45__cpo5beginE)
_ZN39_INTERNAL_6101fdb3_4_k_cu_aeeb9d7b_31374cuda3std3__45__cpo5beginE:
	.zero		1
	.type		_ZN39_INTERNAL_6101fdb3_4_k_cu_aeeb9d7b_31374cuda3std3__441_GLOBAL__N__6101fdb3_4_k_cu_aeeb9d7b_31376ignoreE,@object
	.size		_ZN39_INTERNAL_6101fdb3_4_k_cu_aeeb9d7b_31374cuda3std3__441_GLOBAL__N__6101fdb3_4_k_cu_aeeb9d7b_31376ignoreE,(_ZN39_INTERNAL_6101fdb3_4_k_cu_aeeb9d7b_31374cute7productE - _ZN39_INTERNAL_6101fdb3_4_k_cu_aeeb9d7b_31374cuda3std3__441_GLOBAL__N__6101fdb3_4_k_cu_aeeb9d7b_31376ignoreE)
_ZN39_INTERNAL_6101fdb3_4_k_cu_aeeb9d7b_31374cuda3std3__441_GLOBAL__N__6101fdb3_4_k_cu_aeeb9d7b_31376ignoreE:
	.zero		1
	.type		_ZN39_INTERNAL_6101fdb3_4_k_cu_aeeb9d7b_31374cute7productE,@object
	.size		_ZN39_INTERNAL_6101fdb3_4_k_cu_aeeb9d7b_31374cute7productE,(_ZN39_INTERNAL_6101fdb3_4_k_cu_aeeb9d7b_31374cuda3std3__45__cpo3endE - _ZN39_INTERNAL_6101fdb3_4_k_cu_aeeb9d7b_31374cute7productE)
_ZN39_INTERNAL_6101fdb3_4_k_cu_aeeb9d7b_31374cute7productE:
	.zero		1
	.type		_ZN39_INTERNAL_6101fdb3_4_k_cu_aeeb9d7b_31374cuda3std3__45__cpo3endE,@object
	.size		_ZN39_INTERNAL_6101fdb3_4_k_cu_aeeb9d7b_31374cuda3std3__45__cpo3endE,(_ZN39_INTERNAL_6101fdb3_4_k_cu_aeeb9d7b_31374cuda3std3__419piecewise_constructE - _ZN39_INTERNAL_6101fdb3_4_k_cu_aeeb9d7b_31374cuda3std3__45__cpo3endE)
_ZN39_INTERNAL_6101fdb3_4_k_cu_aeeb9d7b_31374cuda3std3__45__cpo3endE:
	.zero		1
	.type		_ZN39_INTERNAL_6101fdb3_4_k_cu_aeeb9d7b_31374cuda3std3__419piecewise_constructE,@object
	.size		_ZN39_INTERNAL_6101fdb3_4_k_cu_aeeb9d7b_31374cuda3std3__419piecewise_constructE,(_ZN39_INTERNAL_6101fdb3_4_k_cu_aeeb9d7b_31374cuda3std3__45__cpo4cendE - _ZN39_INTERNAL_6101fdb3_4_k_cu_aeeb9d7b_31374cuda3std3__419piecewise_constructE)
_ZN39_INTERNAL_6101fdb3_4_k_cu_aeeb9d7b_31374cuda3std3__419piecewise_constructE:
	.zero		1
	.type		_ZN39_INTERNAL_6101fdb3_4_k_cu_aeeb9d7b_31374cuda3std3__45__cpo4cendE,@object
	.size		_ZN39_INTERNAL_6101fdb3_4_k_cu_aeeb9d7b_31374cuda3std3__45__cpo4cendE,(_ZN39_INTERNAL_6101fdb3_4_k_cu_aeeb9d7b_31374cuda3std6ranges3__45__cpo4swapE - _ZN39_INTERNAL_6101fdb3_4_k_cu_aeeb9d7b_31374cuda3std3__45__cpo4cendE)
_ZN39_INTERNAL_6101fdb3_4_k_cu_aeeb9d7b_31374cuda3std3__45__cpo4cendE:
	.zero		1
	.type		_ZN39_INTERNAL_6101fdb3_4_k_cu_aeeb9d7b_31374cuda3std6ranges3__45__cpo4swapE,@object
	.size		_ZN39_INTERNAL_6101fdb3_4_k_cu_aeeb9d7b_31374cuda3std6ranges3__45__cpo4swapE,(.L_10 - _ZN39_INTERNAL_6101fdb3_4_k_cu_aeeb9d7b_31374cuda3std6ranges3__45__cpo4swapE)
_ZN39_INTERNAL_6101fdb3_4_k_cu_aeeb9d7b_31374cuda3std6ranges3__45__cpo4swapE:
	.zero		1
.L_10:


//--------------------- .nv.constant0._ZN7cutlass13device_kernelINS_4conv6kernel13ConvUniversalINS1_16ConvProblemShapeILNS1_8OperatorE2ELi2EEENS1_10collective14CollectiveConvINS1_47MainloopSm100TmaUmmaWarpSpecializedImplicitGemmILS5_2ELi26ELi2ELi1ELi2EN4cute5tupleIJNSA_1CILi1EEESD_SD_EEEEENSB_IJNSC_ILi64EEENSB_IJSG_EEENSB_IJNSC_ILi32EEEEEEEEENS_10bfloat16_tESL_NSA_8TiledMMAINSA_8MMA_AtomIJNSA_20SM100_MMA_F16BF16_SSISL_SL_fLi64ELi64ELNSA_4UMMA5MajorE1ELSQ_1ELNSP_7ScaleInE0ELSR_0EEEEEENSA_6LayoutISE_NSB_IJNSC_ILi0EEESV_SV_EEEEENSB_IJNSA_10UnderscoreESY_SY_EEEEENS7_6detail27Sm100ImplicitGemmTileTraitsINSA_13SM90_TMA_LOADENSA_14ComposedLayoutINSA_7SwizzleILi3ELi4ELi3EEENSA_18smem_ptr_flag_bitsILi16EEENSU_INSB_IJSG_NSC_ILi8EEEEEENSB_IJSD_SG_EEEEEEEvEENS12_INSA_20SM90_TMA_LOAD_IM2COLES1D_vEEEENS_8epilogue10collective18CollectiveEpilogueINS1I_23Sm100TmaWarpSpecializedILi3ELi2ELi16ELb1ELb0EEEJSK_NSB_IJNSU_ISG_SD_EENSU_ISI_SD_EEEEESL_NSB_IJlNSB_IJSD_llEEESV_EEESL_S1R_NS1I_6fusion15FusionCallbacksIS1M_NS1S_17LinearCombinationISL_fSL_fLNS_15FloatRoundStyleE2EEESK_S1P_JEEENSA_5SM1004TMEM4LOAD26SM100_TMEM_LOAD_16dp256b4xES13_NS14_INS15_ILi2ELi4ELi3EEES18_NSU_INSB_IJS19_SI_EEENSB_IJSI_SD_EEEEEEENSA_17SM75_U32x4_LDSM_NENSA_14SM90_TMA_STOREES26_NSA_17SM90_U32x4_STSM_NENSA_39AutoVectorizingCopyWithAssumedAlignmentILi128EEEEEEvvEEEEvNT_6ParamsE --------------------------
	.section	.nv.constant0._ZN7cutlass13device_kernelINS_4conv6kernel13ConvUniversalINS1_16ConvProblemShapeILNS1_8OperatorE2ELi2EEENS1_10collective14CollectiveConvINS1_47MainloopSm100TmaUmmaWarpSpecializedImplicitGemmILS5_2ELi26ELi2ELi1ELi2EN4cute5tupleIJNSA_1CILi1EEESD_SD_EEEEENSB_IJNSC_ILi64EEENSB_IJSG_EEENSB_IJNSC_ILi32EEEEEEEEENS_10bfloat16_tESL_NSA_8TiledMMAINSA_8MMA_AtomIJNSA_20SM100_MMA_F16BF16_SSISL_SL_fLi64ELi64ELNSA_4UMMA5MajorE1ELSQ_1ELNSP_7ScaleInE0ELSR_0EEEEEENSA_6LayoutISE_NSB_IJNSC_ILi0EEESV_SV_EEEEENSB_IJNSA_10UnderscoreESY_SY_EEEEENS7_6detail27Sm100ImplicitGemmTileTraitsINSA_13SM90_TMA_LOADENSA_14ComposedLayoutINSA_7SwizzleILi3ELi4ELi3EEENSA_18smem_ptr_flag_bitsILi16EEENSU_INSB_IJSG_NSC_ILi8EEEEEENSB_IJSD_SG_EEEEEEEvEENS12_INSA_20SM90_TMA_LOAD_IM2COLES1D_vEEEENS_8epilogue10collective18CollectiveEpilogueINS1I_23Sm100TmaWarpSpecializedILi3ELi2ELi16ELb1ELb0EEEJSK_NSB_IJNSU_ISG_SD_EENSU_ISI_SD_EEEEESL_NSB_IJlNSB_IJSD_llEEESV_EEESL_S1R_NS1I_6fusion15FusionCallbacksIS1M_NS1S_17LinearCombinationISL_fSL_fLNS_15FloatRoundStyleE2EEESK_S1P_JEEENSA_5SM1004TMEM4LOAD26SM100_TMEM_LOAD_16dp256b4xES13_NS14_INS15_ILi2ELi4ELi3EEES18_NSU_INSB_IJS19_SI_EEENSB_IJSI_SD_EEEEEEENSA_17SM75_U32x4_LDSM_NENSA_14SM90_TMA_STOREES26_NSA_17SM90_U32x4_STSM_NENSA_39AutoVectorizingCopyWithAssumedAlignmentILi128EEEEEEvvEEEEvNT_6ParamsE,"a",@progbits
	.sectionflags	@""
	.align	4
.nv.constant0._ZN7cutlass13device_kernelINS_4conv6kernel13ConvUniversalINS1_16ConvProblemShapeILNS1_8OperatorE2ELi2EEENS1_10collective14CollectiveConvINS1_47MainloopSm100TmaUmmaWarpSpecializedImplicitGemmILS5_2ELi26ELi2ELi1ELi2EN4cute5tupleIJNSA_1CILi1EEESD_SD_EEEEENSB_IJNSC_ILi64EEENSB_IJSG_EEENSB_IJNSC_ILi32EEEEEEEEENS_10bfloat16_tESL_NSA_8TiledMMAINSA_8MMA_AtomIJNSA_20SM100_MMA_F16BF16_SSISL_SL_fLi64ELi64ELNSA_4UMMA5MajorE1ELSQ_1ELNSP_7ScaleInE0ELSR_0EEEEEENSA_6LayoutISE_NSB_IJNSC_ILi0EEESV_SV_EEEEENSB_IJNSA_10UnderscoreESY_SY_EEEEENS7_6detail27Sm100ImplicitGemmTileTraitsINSA_13SM90_TMA_LOADENSA_14ComposedLayoutINSA_7SwizzleILi3ELi4ELi3EEENSA_18smem_ptr_flag_bitsILi16EEENSU_INSB_IJSG_NSC_ILi8EEEEEENSB_IJSD_SG_EEEEEEEvEENS12_INSA_20SM90_TMA_LOAD_IM2COLES1D_vEEEENS_8epilogue10collective18CollectiveEpilogueINS1I_23Sm100TmaWarpSpecializedILi3ELi2ELi16ELb1ELb0EEEJSK_NSB_IJNSU_ISG_SD_EENSU_ISI_SD_EEEEESL_NSB_IJlNSB_IJSD_llEEESV_EEESL_S1R_NS1I_6fusion15FusionCallbacksIS1M_NS1S_17LinearCombinationISL_fSL_fLNS_15FloatRoundStyleE2EEESK_S1P_JEEENSA_5SM1004TMEM4LOAD26SM100_TMEM_LOAD_16dp256b4xES13_NS14_INS15_ILi2ELi4ELi3EEES18_NSU_INSB_IJS19_SI_EEENSB_IJSI_SD_EEEEEEENSA_17SM75_U32x4_LDSM_NENSA_14SM90_TMA_STOREES26_NSA_17SM90_U32x4_STSM_NENSA_39AutoVectorizingCopyWithAssumedAlignmentILi128EEEEEEvvEEEEvNT_6ParamsE:
	.zero		2944


//--------------------- SYMBOLS --------------------------

	.type		.nv.reservedSmem.offset0,@object
	.size		.nv.reservedSmem.offset0,0x4
	.type		.nv.reservedSmem.cap,@object
	.size		.nv.reservedSmem.cap,0x4
	.type		__assertfail,@function
